//
// Generated by NVIDIA NVVM Compiler
//
// Compiler Build ID: CL-36424714
// Cuda compilation tools, release 13.0, V13.0.88
// Based on NVVM 20.0.0
//

.version 9.0
.target sm_100
.address_size 64

	// .globl	_Z17naive_gemm_kerneliiiPKfS0_Pf
// _ZZ24sgemm_warp_tiling_kernelILi128ELi128ELi8ELi64ELi64ELi2ELi4ELi4EEviiiPKfS1_PfE6tile_a has been demoted
// _ZZ24sgemm_warp_tiling_kernelILi128ELi128ELi8ELi64ELi64ELi2ELi4ELi4EEviiiPKfS1_PfE6tile_b has been demoted

.visible .entry _Z17naive_gemm_kerneliiiPKfS0_Pf(
	.param .u32 _Z17naive_gemm_kerneliiiPKfS0_Pf_param_0,
	.param .u32 _Z17naive_gemm_kerneliiiPKfS0_Pf_param_1,
	.param .u32 _Z17naive_gemm_kerneliiiPKfS0_Pf_param_2,
	.param .u64 .ptr .align 1 _Z17naive_gemm_kerneliiiPKfS0_Pf_param_3,
	.param .u64 .ptr .align 1 _Z17naive_gemm_kerneliiiPKfS0_Pf_param_4,
	.param .u64 .ptr .align 1 _Z17naive_gemm_kerneliiiPKfS0_Pf_param_5
)
{
	.reg .pred 	%p<13>;
	.reg .b32 	%r<41>;
	.reg .b32 	%f<68>;
	.reg .b64 	%rd<53>;

	ld.param.u32 	%r20, [_Z17naive_gemm_kerneliiiPKfS0_Pf_param_0];
	ld.param.u32 	%r18, [_Z17naive_gemm_kerneliiiPKfS0_Pf_param_1];
	ld.param.u32 	%r19, [_Z17naive_gemm_kerneliiiPKfS0_Pf_param_2];
	ld.param.u64 	%rd7, [_Z17naive_gemm_kerneliiiPKfS0_Pf_param_3];
	ld.param.u64 	%rd8, [_Z17naive_gemm_kerneliiiPKfS0_Pf_param_4];
	ld.param.u64 	%rd6, [_Z17naive_gemm_kerneliiiPKfS0_Pf_param_5];
	cvta.to.global.u64 	%rd1, %rd8;
	cvta.to.global.u64 	%rd2, %rd7;
	mov.u32 	%r21, %ctaid.y;
	mov.u32 	%r22, %ntid.y;
	mov.u32 	%r23, %tid.y;
	mad.lo.s32 	%r1, %r21, %r22, %r23;
	mov.u32 	%r24, %ctaid.x;
	mov.u32 	%r25, %ntid.x;
	mov.u32 	%r26, %tid.x;
	mad.lo.s32 	%r2, %r24, %r25, %r26;
	setp.ge.s32 	%p1, %r1, %r20;
	setp.ge.s32 	%p2, %r2, %r18;
	or.pred  	%p3, %p1, %p2;
	@%p3 bra 	$L__BB0_14;
	setp.lt.s32 	%p4, %r19, 1;
	mov.f32 	%f67, 0f00000000;
	@%p4 bra 	$L__BB0_13;
	mul.lo.s32 	%r3, %r19, %r1;
	and.b32  	%r4, %r19, 7;
	setp.lt.u32 	%p5, %r19, 8;
	mov.f32 	%f67, 0f00000000;
	mov.b32 	%r39, 0;
	@%p5 bra 	$L__BB0_5;
	and.b32  	%r39, %r19, 2147483640;
	neg.s32 	%r37, %r39;
	shl.b32 	%r7, %r18, 3;
	mul.wide.u32 	%rd9, %r3, 4;
	add.s64 	%rd10, %rd9, %rd2;
	add.s64 	%rd52, %rd10, 16;
	mov.f32 	%f67, 0f00000000;
	mul.wide.s32 	%rd13, %r18, 4;
	mov.u32 	%r36, %r2;
$L__BB0_4:
	.pragma "nounroll";
	ld.global.f32 	%f17, [%rd52+-16];
	mul.wide.s32 	%rd11, %r36, 4;
	add.s64 	%rd12, %rd1, %rd11;
	ld.global.f32 	%f18, [%rd12];
	fma.rn.f32 	%f19, %f17, %f18, %f67;
	ld.global.f32 	%f20, [%rd52+-12];
	add.s64 	%rd14, %rd12, %rd13;
	ld.global.f32 	%f21, [%rd14];
	fma.rn.f32 	%f22, %f20, %f21, %f19;
	ld.global.f32 	%f23, [%rd52+-8];
	add.s64 	%rd15, %rd14, %rd13;
	ld.global.f32 	%f24, [%rd15];
	fma.rn.f32 	%f25, %f23, %f24, %f22;
	ld.global.f32 	%f26, [%rd52+-4];
	add.s64 	%rd16, %rd15, %rd13;
	ld.global.f32 	%f27, [%rd16];
	fma.rn.f32 	%f28, %f26, %f27, %f25;
	ld.global.f32 	%f29, [%rd52];
	add.s64 	%rd17, %rd16, %rd13;
	ld.global.f32 	%f30, [%rd17];
	fma.rn.f32 	%f31, %f29, %f30, %f28;
	ld.global.f32 	%f32, [%rd52+4];
	add.s64 	%rd18, %rd17, %rd13;
	ld.global.f32 	%f33, [%rd18];
	fma.rn.f32 	%f34, %f32, %f33, %f31;
	ld.global.f32 	%f35, [%rd52+8];
	add.s64 	%rd19, %rd18, %rd13;
	ld.global.f32 	%f36, [%rd19];
	fma.rn.f32 	%f37, %f35, %f36, %f34;
	ld.global.f32 	%f38, [%rd52+12];
	add.s64 	%rd20, %rd19, %rd13;
	ld.global.f32 	%f39, [%rd20];
	fma.rn.f32 	%f67, %f38, %f39, %f37;
	add.s32 	%r37, %r37, 8;
	add.s32 	%r36, %r36, %r7;
	add.s64 	%rd52, %rd52, 32;
	setp.ne.s32 	%p6, %r37, 0;
	@%p6 bra 	$L__BB0_4;
$L__BB0_5:
	setp.eq.s32 	%p7, %r4, 0;
	@%p7 bra 	$L__BB0_13;
	and.b32  	%r13, %r19, 3;
	setp.lt.u32 	%p8, %r4, 4;
	@%p8 bra 	$L__BB0_8;
	add.s32 	%r28, %r39, %r3;
	mul.wide.u32 	%rd21, %r28, 4;
	add.s64 	%rd22, %rd2, %rd21;
	ld.global.f32 	%f41, [%rd22];
	mad.lo.s32 	%r29, %r39, %r18, %r2;
	mul.wide.s32 	%rd23, %r29, 4;
	add.s64 	%rd24, %rd1, %rd23;
	ld.global.f32 	%f42, [%rd24];
	fma.rn.f32 	%f43, %f41, %f42, %f67;
	cvt.u64.u32 	%rd25, %r3;
	cvt.u64.u32 	%rd26, %r39;
	add.s64 	%rd27, %rd26, %rd25;
	shl.b64 	%rd28, %rd27, 2;
	add.s64 	%rd29, %rd2, %rd28;
	ld.global.f32 	%f44, [%rd29+4];
	mul.wide.s32 	%rd30, %r18, 4;
	add.s64 	%rd31, %rd24, %rd30;
	ld.global.f32 	%f45, [%rd31];
	fma.rn.f32 	%f46, %f44, %f45, %f43;
	ld.global.f32 	%f47, [%rd29+8];
	add.s64 	%rd32, %rd31, %rd30;
	ld.global.f32 	%f48, [%rd32];
	fma.rn.f32 	%f49, %f47, %f48, %f46;
	ld.global.f32 	%f50, [%rd29+12];
	add.s64 	%rd33, %rd32, %rd30;
	ld.global.f32 	%f51, [%rd33];
	fma.rn.f32 	%f67, %f50, %f51, %f49;
	add.s32 	%r39, %r39, 4;
$L__BB0_8:
	setp.eq.s32 	%p9, %r13, 0;
	@%p9 bra 	$L__BB0_13;
	setp.eq.s32 	%p10, %r13, 1;
	@%p10 bra 	$L__BB0_11;
	add.s32 	%r30, %r39, %r3;
	mul.wide.u32 	%rd34, %r30, 4;
	add.s64 	%rd35, %rd2, %rd34;
	ld.global.f32 	%f53, [%rd35];
	mad.lo.s32 	%r31, %r39, %r18, %r2;
	mul.wide.s32 	%rd36, %r31, 4;
	add.s64 	%rd37, %rd1, %rd36;
	ld.global.f32 	%f54, [%rd37];
	fma.rn.f32 	%f55, %f53, %f54, %f67;
	cvt.u64.u32 	%rd38, %r3;
	cvt.u64.u32 	%rd39, %r39;
	add.s64 	%rd40, %rd39, %rd38;
	shl.b64 	%rd41, %rd40, 2;
	add.s64 	%rd42, %rd2, %rd41;
	ld.global.f32 	%f56, [%rd42+4];
	mul.wide.s32 	%rd43, %r18, 4;
	add.s64 	%rd44, %rd37, %rd43;
	ld.global.f32 	%f57, [%rd44];
	fma.rn.f32 	%f67, %f56, %f57, %f55;
	add.s32 	%r39, %r39, 2;
$L__BB0_11:
	and.b32  	%r32, %r19, 1;
	setp.eq.b32 	%p11, %r32, 1;
	not.pred 	%p12, %p11;
	@%p12 bra 	$L__BB0_13;
	add.s32 	%r33, %r39, %r3;
	mul.wide.u32 	%rd45, %r33, 4;
	add.s64 	%rd46, %rd2, %rd45;
	ld.global.f32 	%f58, [%rd46];
	mad.lo.s32 	%r34, %r39, %r18, %r2;
	mul.wide.s32 	%rd47, %r34, 4;
	add.s64 	%rd48, %rd1, %rd47;
	ld.global.f32 	%f59, [%rd48];
	fma.rn.f32 	%f67, %f58, %f59, %f67;
$L__BB0_13:
	mad.lo.s32 	%r35, %r18, %r1, %r2;
	cvta.to.global.u64 	%rd49, %rd6;
	mul.wide.s32 	%rd50, %r35, 4;
	add.s64 	%rd51, %rd49, %rd50;
	st.global.f32 	[%rd51], %f67;
$L__BB0_14:
	ret;

}
	// .globl	_Z16transpose_kerneliiPKfPf
.visible .entry _Z16transpose_kerneliiPKfPf(
	.param .u32 _Z16transpose_kerneliiPKfPf_param_0,
	.param .u32 _Z16transpose_kerneliiPKfPf_param_1,
	.param .u64 .ptr .align 1 _Z16transpose_kerneliiPKfPf_param_2,
	.param .u64 .ptr .align 1 _Z16transpose_kerneliiPKfPf_param_3
)
{
	.reg .pred 	%p<4>;
	.reg .b32 	%r<13>;
	.reg .b32 	%f<2>;
	.reg .b64 	%rd<9>;

	ld.param.u32 	%r3, [_Z16transpose_kerneliiPKfPf_param_0];
	ld.param.u32 	%r4, [_Z16transpose_kerneliiPKfPf_param_1];
	ld.param.u64 	%rd1, [_Z16transpose_kerneliiPKfPf_param_2];
	ld.param.u64 	%rd2, [_Z16transpose_kerneliiPKfPf_param_3];
	mov.u32 	%r5, %ctaid.y;
	mov.u32 	%r6, %ntid.y;
	mov.u32 	%r7, %tid.y;
	mad.lo.s32 	%r1, %r5, %r6, %r7;
	mov.u32 	%r8, %ctaid.x;
	mov.u32 	%r9, %ntid.x;
	mov.u32 	%r10, %tid.x;
	mad.lo.s32 	%r2, %r8, %r9, %r10;
	setp.ge.s32 	%p1, %r1, %r3;
	setp.ge.s32 	%p2, %r2, %r4;
	or.pred  	%p3, %p1, %p2;
	@%p3 bra 	$L__BB1_2;
	cvta.to.global.u64 	%rd3, %rd1;
	cvta.to.global.u64 	%rd4, %rd2;
	mad.lo.s32 	%r11, %r2, %r3, %r1;
	mul.wide.s32 	%rd5, %r11, 4;
	add.s64 	%rd6, %rd3, %rd5;
	ld.global.f32 	%f1, [%rd6];
	mad.lo.s32 	%r12, %r4, %r1, %r2;
	mul.wide.s32 	%rd7, %r12, 4;
	add.s64 	%rd8, %rd4, %rd7;
	st.global.f32 	[%rd8], %f1;
$L__BB1_2:
	ret;

}
	// .globl	_Z24sgemm_warp_tiling_kernelILi128ELi128ELi8ELi64ELi64ELi2ELi4ELi4EEviiiPKfS1_Pf
.visible .entry _Z24sgemm_warp_tiling_kernelILi128ELi128ELi8ELi64ELi64ELi2ELi4ELi4EEviiiPKfS1_Pf(
	.param .u32 _Z24sgemm_warp_tiling_kernelILi128ELi128ELi8ELi64ELi64ELi2ELi4ELi4EEviiiPKfS1_Pf_param_0,
	.param .u32 _Z24sgemm_warp_tiling_kernelILi128ELi128ELi8ELi64ELi64ELi2ELi4ELi4EEviiiPKfS1_Pf_param_1,
	.param .u32 _Z24sgemm_warp_tiling_kernelILi128ELi128ELi8ELi64ELi64ELi2ELi4ELi4EEviiiPKfS1_Pf_param_2,
	.param .u64 .ptr .align 1 _Z24sgemm_warp_tiling_kernelILi128ELi128ELi8ELi64ELi64ELi2ELi4ELi4EEviiiPKfS1_Pf_param_3,
	.param .u64 .ptr .align 1 _Z24sgemm_warp_tiling_kernelILi128ELi128ELi8ELi64ELi64ELi2ELi4ELi4EEviiiPKfS1_Pf_param_4,
	.param .u64 .ptr .align 1 _Z24sgemm_warp_tiling_kernelILi128ELi128ELi8ELi64ELi64ELi2ELi4ELi4EEviiiPKfS1_Pf_param_5
)
{
	.reg .pred 	%p<4>;
	.reg .b16 	%rs<4>;
	.reg .b32 	%r<86>;
	.reg .b32 	%f<939>;
	.reg .b64 	%rd<61>;
	// demoted variable
	.shared .align 4 .b8 _ZZ24sgemm_warp_tiling_kernelILi128ELi128ELi8ELi64ELi64ELi2ELi4ELi4EEviiiPKfS1_PfE6tile_a[4096];
	// demoted variable
	.shared .align 4 .b8 _ZZ24sgemm_warp_tiling_kernelILi128ELi128ELi8ELi64ELi64ELi2ELi4ELi4EEviiiPKfS1_PfE6tile_b[4096];
	ld.param.u32 	%r6, [_Z24sgemm_warp_tiling_kernelILi128ELi128ELi8ELi64ELi64ELi2ELi4ELi4EEviiiPKfS1_Pf_param_2];
	ld.param.u64 	%rd8, [_Z24sgemm_warp_tiling_kernelILi128ELi128ELi8ELi64ELi64ELi2ELi4ELi4EEviiiPKfS1_Pf_param_3];
	ld.param.u64 	%rd9, [_Z24sgemm_warp_tiling_kernelILi128ELi128ELi8ELi64ELi64ELi2ELi4ELi4EEviiiPKfS1_Pf_param_4];
	cvta.to.global.u64 	%rd10, %rd8;
	cvta.to.global.u64 	%rd11, %rd9;
	mov.u32 	%r7, %ctaid.y;
	mov.u32 	%r8, %ctaid.x;
	mul.lo.s32 	%r9, %r7, %r6;
	shl.b32 	%r10, %r9, 7;
	mul.wide.s32 	%rd12, %r10, 4;
	add.s64 	%rd59, %rd10, %rd12;
	shl.b32 	%r11, %r8, 7;
	mul.wide.u32 	%rd13, %r11, 4;
	add.s64 	%rd60, %rd11, %rd13;
	setp.lt.s32 	%p1, %r6, 1;
	mov.f32 	%f811, 0f00000000;
	mov.f32 	%f812, %f811;
	mov.f32 	%f813, %f811;
	mov.f32 	%f814, %f811;
	mov.f32 	%f815, %f811;
	mov.f32 	%f816, %f811;
	mov.f32 	%f817, %f811;
	mov.f32 	%f818, %f811;
	mov.f32 	%f819, %f811;
	mov.f32 	%f820, %f811;
	mov.f32 	%f821, %f811;
	mov.f32 	%f822, %f811;
	mov.f32 	%f823, %f811;
	mov.f32 	%f824, %f811;
	mov.f32 	%f825, %f811;
	mov.f32 	%f826, %f811;
	mov.f32 	%f827, %f811;
	mov.f32 	%f828, %f811;
	mov.f32 	%f829, %f811;
	mov.f32 	%f830, %f811;
	mov.f32 	%f831, %f811;
	mov.f32 	%f832, %f811;
	mov.f32 	%f833, %f811;
	mov.f32 	%f834, %f811;
	mov.f32 	%f835, %f811;
	mov.f32 	%f836, %f811;
	mov.f32 	%f837, %f811;
	mov.f32 	%f838, %f811;
	mov.f32 	%f839, %f811;
	mov.f32 	%f840, %f811;
	mov.f32 	%f841, %f811;
	mov.f32 	%f842, %f811;
	mov.f32 	%f843, %f811;
	mov.f32 	%f844, %f811;
	mov.f32 	%f845, %f811;
	mov.f32 	%f846, %f811;
	mov.f32 	%f847, %f811;
	mov.f32 	%f848, %f811;
	mov.f32 	%f849, %f811;
	mov.f32 	%f850, %f811;
	mov.f32 	%f851, %f811;
	mov.f32 	%f852, %f811;
	mov.f32 	%f853, %f811;
	mov.f32 	%f854, %f811;
	mov.f32 	%f855, %f811;
	mov.f32 	%f856, %f811;
	mov.f32 	%f857, %f811;
	mov.f32 	%f858, %f811;
	mov.f32 	%f859, %f811;
	mov.f32 	%f860, %f811;
	mov.f32 	%f861, %f811;
	mov.f32 	%f862, %f811;
	mov.f32 	%f863, %f811;
	mov.f32 	%f864, %f811;
	mov.f32 	%f865, %f811;
	mov.f32 	%f866, %f811;
	mov.f32 	%f867, %f811;
	mov.f32 	%f868, %f811;
	mov.f32 	%f869, %f811;
	mov.f32 	%f870, %f811;
	mov.f32 	%f871, %f811;
	mov.f32 	%f872, %f811;
	mov.f32 	%f873, %f811;
	mov.f32 	%f874, %f811;
	mov.f32 	%f875, %f811;
	mov.f32 	%f876, %f811;
	mov.f32 	%f877, %f811;
	mov.f32 	%f878, %f811;
	mov.f32 	%f879, %f811;
	mov.f32 	%f880, %f811;
	mov.f32 	%f881, %f811;
	mov.f32 	%f882, %f811;
	mov.f32 	%f883, %f811;
	mov.f32 	%f884, %f811;
	mov.f32 	%f885, %f811;
	mov.f32 	%f886, %f811;
	mov.f32 	%f887, %f811;
	mov.f32 	%f888, %f811;
	mov.f32 	%f889, %f811;
	mov.f32 	%f890, %f811;
	mov.f32 	%f891, %f811;
	mov.f32 	%f892, %f811;
	mov.f32 	%f893, %f811;
	mov.f32 	%f894, %f811;
	mov.f32 	%f895, %f811;
	mov.f32 	%f896, %f811;
	mov.f32 	%f897, %f811;
	mov.f32 	%f898, %f811;
	mov.f32 	%f899, %f811;
	mov.f32 	%f900, %f811;
	mov.f32 	%f901, %f811;
	mov.f32 	%f902, %f811;
	mov.f32 	%f903, %f811;
	mov.f32 	%f904, %f811;
	mov.f32 	%f905, %f811;
	mov.f32 	%f906, %f811;
	mov.f32 	%f907, %f811;
	mov.f32 	%f908, %f811;
	mov.f32 	%f909, %f811;
	mov.f32 	%f910, %f811;
	mov.f32 	%f911, %f811;
	mov.f32 	%f912, %f811;
	mov.f32 	%f913, %f811;
	mov.f32 	%f914, %f811;
	mov.f32 	%f915, %f811;
	mov.f32 	%f916, %f811;
	mov.f32 	%f917, %f811;
	mov.f32 	%f918, %f811;
	mov.f32 	%f919, %f811;
	mov.f32 	%f920, %f811;
	mov.f32 	%f921, %f811;
	mov.f32 	%f922, %f811;
	mov.f32 	%f923, %f811;
	mov.f32 	%f924, %f811;
	mov.f32 	%f925, %f811;
	mov.f32 	%f926, %f811;
	mov.f32 	%f927, %f811;
	mov.f32 	%f928, %f811;
	mov.f32 	%f929, %f811;
	mov.f32 	%f930, %f811;
	mov.f32 	%f931, %f811;
	mov.f32 	%f932, %f811;
	mov.f32 	%f933, %f811;
	mov.f32 	%f934, %f811;
	mov.f32 	%f935, %f811;
	mov.f32 	%f936, %f811;
	mov.f32 	%f937, %f811;
	mov.f32 	%f938, %f811;
	@%p1 bra 	$L__BB2_5;
	mov.b32 	%r84, 0;
	mov.f32 	%f811, 0f00000000;
	mov.u32 	%r15, %tid.x;
	shr.u32 	%r16, %r15, 5;
	shl.b32 	%r17, %r15, 2;
	and.b32  	%r18, %r17, 124;
$L__BB2_2:
	ld.param.u32 	%r82, [_Z24sgemm_warp_tiling_kernelILi128ELi128ELi8ELi64ELi64ELi2ELi4ELi4EEviiiPKfS1_Pf_param_2];
	ld.param.u32 	%r79, [_Z24sgemm_warp_tiling_kernelILi128ELi128ELi8ELi64ELi64ELi2ELi4ELi4EEviiiPKfS1_Pf_param_1];
	shl.b32 	%r14, %r79, 2;
	mad.lo.s32 	%r19, %r16, %r79, %r18;
	add.s32 	%r20, %r19, %r14;
	shl.b32 	%r21, %r82, 6;
	shr.u32 	%r22, %r15, 1;
	and.b32  	%r23, %r17, 4;
	mad.lo.s32 	%r24, %r22, %r82, %r23;
	add.s32 	%r25, %r24, %r21;
	mul.wide.u32 	%rd14, %r24, 4;
	add.s64 	%rd15, %rd59, %rd14;
	ld.global.v4.f32 	{%f515, %f516, %f517, %f518}, [%rd15];
	shl.b32 	%r26, %r22, 2;
	shl.b32 	%r27, %r15, 11;
	and.b32  	%r28, %r27, 2048;
	or.b32  	%r29, %r28, %r26;
	mov.u32 	%r30, _ZZ24sgemm_warp_tiling_kernelILi128ELi128ELi8ELi64ELi64ELi2ELi4ELi4EEviiiPKfS1_PfE6tile_a;
	add.s32 	%r31, %r30, %r29;
	st.shared.f32 	[%r31], %f515;
	st.shared.f32 	[%r31+512], %f516;
	st.shared.f32 	[%r31+1024], %f517;
	st.shared.f32 	[%r31+1536], %f518;
	mul.wide.u32 	%rd16, %r25, 4;
	add.s64 	%rd17, %rd59, %rd16;
	ld.global.v4.f32 	{%f519, %f520, %f521, %f522}, [%rd17];
	st.shared.f32 	[%r31+256], %f519;
	st.shared.f32 	[%r31+768], %f520;
	st.shared.f32 	[%r31+1280], %f521;
	st.shared.f32 	[%r31+1792], %f522;
	mul.wide.s32 	%rd18, %r19, 4;
	add.s64 	%rd19, %rd60, %rd18;
	ld.global.v4.f32 	{%f523, %f524, %f525, %f526}, [%rd19];
	shl.b32 	%r32, %r15, 4;
	and.b32  	%r33, %r32, 496;
	shl.b32 	%r34, %r16, 9;
	or.b32  	%r35, %r34, %r33;
	mov.u32 	%r36, _ZZ24sgemm_warp_tiling_kernelILi128ELi128ELi8ELi64ELi64ELi2ELi4ELi4EEviiiPKfS1_PfE6tile_b;
	add.s32 	%r37, %r36, %r35;
	st.shared.v4.f32 	[%r37], {%f523, %f524, %f525, %f526};
	mul.wide.s32 	%rd20, %r20, 4;
	add.s64 	%rd21, %rd60, %rd20;
	ld.global.v4.f32 	{%f527, %f528, %f529, %f530}, [%rd21];
	st.shared.v4.f32 	[%r37+2048], {%f527, %f528, %f529, %f530};
	bar.sync 	0;
	mov.b32 	%r85, 128;
$L__BB2_3:
	mov.u32 	%r38, %tid.x;
	shl.b32 	%r39, %r38, 2;
	and.b32  	%r40, %r39, 3840;
	shl.b32 	%r41, %r38, 1;
	and.b32  	%r42, %r41, 48;
	or.b32  	%r43, %r40, %r42;
	mov.u32 	%r44, _ZZ24sgemm_warp_tiling_kernelILi128ELi128ELi8ELi64ELi64ELi2ELi4ELi4EEviiiPKfS1_PfE6tile_a;
	add.s32 	%r45, %r44, %r43;
	add.s32 	%r46, %r45, %r85;
	ld.shared.f32 	%f531, [%r46+-128];
	ld.shared.f32 	%f532, [%r46+-124];
	ld.shared.f32 	%f533, [%r46+-120];
	ld.shared.f32 	%f534, [%r46+-116];
	ld.shared.f32 	%f535, [%r46+-64];
	ld.shared.f32 	%f536, [%r46+-60];
	ld.shared.f32 	%f537, [%r46+-56];
	ld.shared.f32 	%f538, [%r46+-52];
	ld.shared.f32 	%f539, [%r46];
	ld.shared.f32 	%f540, [%r46+4];
	ld.shared.f32 	%f541, [%r46+8];
	ld.shared.f32 	%f542, [%r46+12];
	ld.shared.f32 	%f543, [%r46+64];
	ld.shared.f32 	%f544, [%r46+68];
	ld.shared.f32 	%f545, [%r46+72];
	ld.shared.f32 	%f546, [%r46+76];
	cvt.u16.u32 	%rs1, %r38;
	shr.u16 	%rs2, %rs1, 5;
	and.b16  	%rs3, %rs2, 1;
	mul.wide.u16 	%r47, %rs3, 256;
	shl.b32 	%r48, %r38, 4;
	and.b32  	%r49, %r48, 112;
	or.b32  	%r50, %r47, %r49;
	mov.u32 	%r51, _ZZ24sgemm_warp_tiling_kernelILi128ELi128ELi8ELi64ELi64ELi2ELi4ELi4EEviiiPKfS1_PfE6tile_b;
	add.s32 	%r52, %r51, %r50;
	add.s32 	%r53, %r52, %r85;
	ld.shared.f32 	%f547, [%r53+-128];
	ld.shared.f32 	%f548, [%r53+-124];
	ld.shared.f32 	%f549, [%r53+-120];
	ld.shared.f32 	%f550, [%r53+-116];
	ld.shared.f32 	%f551, [%r53];
	ld.shared.f32 	%f552, [%r53+4];
	ld.shared.f32 	%f553, [%r53+8];
	ld.shared.f32 	%f554, [%r53+12];
	fma.rn.f32 	%f938, %f531, %f547, %f938;
	fma.rn.f32 	%f937, %f531, %f548, %f937;
	fma.rn.f32 	%f936, %f531, %f549, %f936;
	fma.rn.f32 	%f935, %f531, %f550, %f935;
	fma.rn.f32 	%f930, %f532, %f547, %f930;
	fma.rn.f32 	%f929, %f532, %f548, %f929;
	fma.rn.f32 	%f928, %f532, %f549, %f928;
	fma.rn.f32 	%f927, %f532, %f550, %f927;
	fma.rn.f32 	%f922, %f533, %f547, %f922;
	fma.rn.f32 	%f921, %f533, %f548, %f921;
	fma.rn.f32 	%f920, %f533, %f549, %f920;
	fma.rn.f32 	%f919, %f533, %f550, %f919;
	fma.rn.f32 	%f914, %f534, %f547, %f914;
	fma.rn.f32 	%f913, %f534, %f548, %f913;
	fma.rn.f32 	%f912, %f534, %f549, %f912;
	fma.rn.f32 	%f911, %f534, %f550, %f911;
	fma.rn.f32 	%f934, %f531, %f551, %f934;
	fma.rn.f32 	%f933, %f531, %f552, %f933;
	fma.rn.f32 	%f932, %f531, %f553, %f932;
	fma.rn.f32 	%f931, %f531, %f554, %f931;
	fma.rn.f32 	%f926, %f532, %f551, %f926;
	fma.rn.f32 	%f925, %f532, %f552, %f925;
	fma.rn.f32 	%f924, %f532, %f553, %f924;
	fma.rn.f32 	%f923, %f532, %f554, %f923;
	fma.rn.f32 	%f918, %f533, %f551, %f918;
	fma.rn.f32 	%f917, %f533, %f552, %f917;
	fma.rn.f32 	%f916, %f533, %f553, %f916;
	fma.rn.f32 	%f915, %f533, %f554, %f915;
	fma.rn.f32 	%f910, %f534, %f551, %f910;
	fma.rn.f32 	%f909, %f534, %f552, %f909;
	fma.rn.f32 	%f908, %f534, %f553, %f908;
	fma.rn.f32 	%f907, %f534, %f554, %f907;
	fma.rn.f32 	%f906, %f535, %f547, %f906;
	fma.rn.f32 	%f905, %f535, %f548, %f905;
	fma.rn.f32 	%f904, %f535, %f549, %f904;
	fma.rn.f32 	%f903, %f535, %f550, %f903;
	fma.rn.f32 	%f898, %f536, %f547, %f898;
	fma.rn.f32 	%f897, %f536, %f548, %f897;
	fma.rn.f32 	%f896, %f536, %f549, %f896;
	fma.rn.f32 	%f895, %f536, %f550, %f895;
	fma.rn.f32 	%f890, %f537, %f547, %f890;
	fma.rn.f32 	%f889, %f537, %f548, %f889;
	fma.rn.f32 	%f888, %f537, %f549, %f888;
	fma.rn.f32 	%f887, %f537, %f550, %f887;
	fma.rn.f32 	%f882, %f538, %f547, %f882;
	fma.rn.f32 	%f881, %f538, %f548, %f881;
	fma.rn.f32 	%f880, %f538, %f549, %f880;
	fma.rn.f32 	%f879, %f538, %f550, %f879;
	fma.rn.f32 	%f902, %f535, %f551, %f902;
	fma.rn.f32 	%f901, %f535, %f552, %f901;
	fma.rn.f32 	%f900, %f535, %f553, %f900;
	fma.rn.f32 	%f899, %f535, %f554, %f899;
	fma.rn.f32 	%f894, %f536, %f551, %f894;
	fma.rn.f32 	%f893, %f536, %f552, %f893;
	fma.rn.f32 	%f892, %f536, %f553, %f892;
	fma.rn.f32 	%f891, %f536, %f554, %f891;
	fma.rn.f32 	%f886, %f537, %f551, %f886;
	fma.rn.f32 	%f885, %f537, %f552, %f885;
	fma.rn.f32 	%f884, %f537, %f553, %f884;
	fma.rn.f32 	%f883, %f537, %f554, %f883;
	fma.rn.f32 	%f878, %f538, %f551, %f878;
	fma.rn.f32 	%f877, %f538, %f552, %f877;
	fma.rn.f32 	%f876, %f538, %f553, %f876;
	fma.rn.f32 	%f875, %f538, %f554, %f875;
	fma.rn.f32 	%f874, %f539, %f547, %f874;
	fma.rn.f32 	%f873, %f539, %f548, %f873;
	fma.rn.f32 	%f872, %f539, %f549, %f872;
	fma.rn.f32 	%f871, %f539, %f550, %f871;
	fma.rn.f32 	%f866, %f540, %f547, %f866;
	fma.rn.f32 	%f865, %f540, %f548, %f865;
	fma.rn.f32 	%f864, %f540, %f549, %f864;
	fma.rn.f32 	%f863, %f540, %f550, %f863;
	fma.rn.f32 	%f858, %f541, %f547, %f858;
	fma.rn.f32 	%f857, %f541, %f548, %f857;
	fma.rn.f32 	%f856, %f541, %f549, %f856;
	fma.rn.f32 	%f855, %f541, %f550, %f855;
	fma.rn.f32 	%f850, %f542, %f547, %f850;
	fma.rn.f32 	%f849, %f542, %f548, %f849;
	fma.rn.f32 	%f848, %f542, %f549, %f848;
	fma.rn.f32 	%f847, %f542, %f550, %f847;
	fma.rn.f32 	%f870, %f539, %f551, %f870;
	fma.rn.f32 	%f869, %f539, %f552, %f869;
	fma.rn.f32 	%f868, %f539, %f553, %f868;
	fma.rn.f32 	%f867, %f539, %f554, %f867;
	fma.rn.f32 	%f862, %f540, %f551, %f862;
	fma.rn.f32 	%f861, %f540, %f552, %f861;
	fma.rn.f32 	%f860, %f540, %f553, %f860;
	fma.rn.f32 	%f859, %f540, %f554, %f859;
	fma.rn.f32 	%f854, %f541, %f551, %f854;
	fma.rn.f32 	%f853, %f541, %f552, %f853;
	fma.rn.f32 	%f852, %f541, %f553, %f852;
	fma.rn.f32 	%f851, %f541, %f554, %f851;
	fma.rn.f32 	%f846, %f542, %f551, %f846;
	fma.rn.f32 	%f845, %f542, %f552, %f845;
	fma.rn.f32 	%f844, %f542, %f553, %f844;
	fma.rn.f32 	%f843, %f542, %f554, %f843;
	fma.rn.f32 	%f842, %f543, %f547, %f842;
	fma.rn.f32 	%f841, %f543, %f548, %f841;
	fma.rn.f32 	%f840, %f543, %f549, %f840;
	fma.rn.f32 	%f839, %f543, %f550, %f839;
	fma.rn.f32 	%f834, %f544, %f547, %f834;
	fma.rn.f32 	%f833, %f544, %f548, %f833;
	fma.rn.f32 	%f832, %f544, %f549, %f832;
	fma.rn.f32 	%f831, %f544, %f550, %f831;
	fma.rn.f32 	%f826, %f545, %f547, %f826;
	fma.rn.f32 	%f825, %f545, %f548, %f825;
	fma.rn.f32 	%f824, %f545, %f549, %f824;
	fma.rn.f32 	%f823, %f545, %f550, %f823;
	fma.rn.f32 	%f818, %f546, %f547, %f818;
	fma.rn.f32 	%f817, %f546, %f548, %f817;
	fma.rn.f32 	%f816, %f546, %f549, %f816;
	fma.rn.f32 	%f815, %f546, %f550, %f815;
	fma.rn.f32 	%f838, %f543, %f551, %f838;
	fma.rn.f32 	%f837, %f543, %f552, %f837;
	fma.rn.f32 	%f836, %f543, %f553, %f836;
	fma.rn.f32 	%f835, %f543, %f554, %f835;
	fma.rn.f32 	%f830, %f544, %f551, %f830;
	fma.rn.f32 	%f829, %f544, %f552, %f829;
	fma.rn.f32 	%f828, %f544, %f553, %f828;
	fma.rn.f32 	%f827, %f544, %f554, %f827;
	fma.rn.f32 	%f822, %f545, %f551, %f822;
	fma.rn.f32 	%f821, %f545, %f552, %f821;
	fma.rn.f32 	%f820, %f545, %f553, %f820;
	fma.rn.f32 	%f819, %f545, %f554, %f819;
	fma.rn.f32 	%f814, %f546, %f551, %f814;
	fma.rn.f32 	%f813, %f546, %f552, %f813;
	fma.rn.f32 	%f812, %f546, %f553, %f812;
	fma.rn.f32 	%f811, %f546, %f554, %f811;
	add.s32 	%r85, %r85, 512;
	setp.ne.s32 	%p2, %r85, 4224;
	@%p2 bra 	$L__BB2_3;
	ld.param.u32 	%r83, [_Z24sgemm_warp_tiling_kernelILi128ELi128ELi8ELi64ELi64ELi2ELi4ELi4EEviiiPKfS1_Pf_param_2];
	ld.param.u32 	%r80, [_Z24sgemm_warp_tiling_kernelILi128ELi128ELi8ELi64ELi64ELi2ELi4ELi4EEviiiPKfS1_Pf_param_1];
	shl.b32 	%r54, %r80, 3;
	add.s64 	%rd59, %rd59, 32;
	mul.wide.s32 	%rd22, %r54, 4;
	add.s64 	%rd60, %rd60, %rd22;
	bar.sync 	0;
	add.s32 	%r84, %r84, 8;
	setp.lt.s32 	%p3, %r84, %r83;
	@%p3 bra 	$L__BB2_2;
$L__BB2_5:
	ld.param.u64 	%rd58, [_Z24sgemm_warp_tiling_kernelILi128ELi128ELi8ELi64ELi64ELi2ELi4ELi4EEviiiPKfS1_Pf_param_5];
	ld.param.u32 	%r81, [_Z24sgemm_warp_tiling_kernelILi128ELi128ELi8ELi64ELi64ELi2ELi4ELi4EEviiiPKfS1_Pf_param_1];
	mov.u32 	%r55, %tid.x;
	shl.b32 	%r56, %r55, 1;
	and.b32  	%r57, %r56, 64;
	and.b32  	%r58, %r55, 960;
	mad.lo.s32 	%r59, %r81, %r58, %r57;
	cvt.s64.s32 	%rd23, %r59;
	mov.u32 	%r60, %ctaid.y;
	mul.lo.s32 	%r61, %r60, %r81;
	shl.b32 	%r62, %r61, 7;
	mov.u32 	%r63, %ctaid.x;
	shl.b32 	%r64, %r63, 7;
	add.s32 	%r65, %r62, %r64;
	cvt.s64.s32 	%rd24, %r65;
	add.s64 	%rd25, %rd24, %rd23;
	cvta.to.global.u64 	%rd26, %rd58;
	shl.b32 	%r66, %r81, 4;
	shr.u32 	%r67, %r55, 3;
	and.b32  	%r68, %r67, 3;
	shl.b32 	%r69, %r55, 2;
	and.b32  	%r70, %r69, 28;
	mul.lo.s32 	%r71, %r68, %r81;
	shl.b32 	%r72, %r71, 2;
	add.s32 	%r73, %r72, %r70;
	cvt.s64.s32 	%rd27, %r73;
	add.s64 	%rd28, %rd25, %rd27;
	shl.b64 	%rd29, %rd28, 2;
	add.s64 	%rd30, %rd26, %rd29;
	st.global.v4.f32 	[%rd30], {%f938, %f937, %f936, %f935};
	add.s32 	%r74, %r73, %r81;
	cvt.s64.s32 	%rd31, %r74;
	add.s64 	%rd32, %rd25, %rd31;
	shl.b64 	%rd33, %rd32, 2;
	add.s64 	%rd34, %rd26, %rd33;
	st.global.v4.f32 	[%rd34], {%f930, %f929, %f928, %f927};
	add.s32 	%r75, %r74, %r81;
	cvt.s64.s32 	%rd35, %r75;
	add.s64 	%rd36, %rd25, %rd35;
	shl.b64 	%rd37, %rd36, 2;
	add.s64 	%rd38, %rd26, %rd37;
	st.global.v4.f32 	[%rd38], {%f922, %f921, %f920, %f919};
	add.s32 	%r76, %r75, %r81;
	cvt.s64.s32 	%rd39, %r76;
	add.s64 	%rd40, %rd25, %rd39;
	shl.b64 	%rd41, %rd40, 2;
	add.s64 	%rd42, %rd26, %rd41;
	st.global.v4.f32 	[%rd42], {%f914, %f913, %f912, %f911};
	st.global.v4.f32 	[%rd30+128], {%f934, %f933, %f932, %f931};
	st.global.v4.f32 	[%rd34+128], {%f926, %f925, %f924, %f923};
	st.global.v4.f32 	[%rd38+128], {%f918, %f917, %f916, %f915};
	st.global.v4.f32 	[%rd42+128], {%f910, %f909, %f908, %f907};
	mul.wide.s32 	%rd43, %r66, 4;
	add.s64 	%rd44, %rd30, %rd43;
	st.global.v4.f32 	[%rd44], {%f906, %f905, %f904, %f903};
	add.s64 	%rd45, %rd34, %rd43;
	st.global.v4.f32 	[%rd45], {%f898, %f897, %f896, %f895};
	add.s64 	%rd46, %rd38, %rd43;
	st.global.v4.f32 	[%rd46], {%f890, %f889, %f888, %f887};
	add.s64 	%rd47, %rd42, %rd43;
	st.global.v4.f32 	[%rd47], {%f882, %f881, %f880, %f879};
	st.global.v4.f32 	[%rd44+128], {%f902, %f901, %f900, %f899};
	st.global.v4.f32 	[%rd45+128], {%f894, %f893, %f892, %f891};
	st.global.v4.f32 	[%rd46+128], {%f886, %f885, %f884, %f883};
	st.global.v4.f32 	[%rd47+128], {%f878, %f877, %f876, %f875};
	shl.b32 	%r77, %r81, 5;
	mul.wide.s32 	%rd48, %r77, 4;
	add.s64 	%rd49, %rd30, %rd48;
	st.global.v4.f32 	[%rd49], {%f874, %f873, %f872, %f871};
	add.s64 	%rd50, %rd34, %rd48;
	st.global.v4.f32 	[%rd50], {%f866, %f865, %f864, %f863};
	add.s64 	%rd51, %rd38, %rd48;
	st.global.v4.f32 	[%rd51], {%f858, %f857, %f856, %f855};
	add.s64 	%rd52, %rd42, %rd48;
	st.global.v4.f32 	[%rd52], {%f850, %f849, %f848, %f847};
	st.global.v4.f32 	[%rd49+128], {%f870, %f869, %f868, %f867};
	st.global.v4.f32 	[%rd50+128], {%f862, %f861, %f860, %f859};
	st.global.v4.f32 	[%rd51+128], {%f854, %f853, %f852, %f851};
	st.global.v4.f32 	[%rd52+128], {%f846, %f845, %f844, %f843};
	mul.lo.s32 	%r78, %r81, 48;
	mul.wide.s32 	%rd53, %r78, 4;
	add.s64 	%rd54, %rd30, %rd53;
	st.global.v4.f32 	[%rd54], {%f842, %f841, %f840, %f839};
	add.s64 	%rd55, %rd34, %rd53;
	st.global.v4.f32 	[%rd55], {%f834, %f833, %f832, %f831};
	add.s64 	%rd56, %rd38, %rd53;
	st.global.v4.f32 	[%rd56], {%f826, %f825, %f824, %f823};
	add.s64 	%rd57, %rd42, %rd53;
	st.global.v4.f32 	[%rd57], {%f818, %f817, %f816, %f815};
	st.global.v4.f32 	[%rd54+128], {%f838, %f837, %f836, %f835};
	st.global.v4.f32 	[%rd55+128], {%f830, %f829, %f828, %f827};
	st.global.v4.f32 	[%rd56+128], {%f822, %f821, %f820, %f819};
	st.global.v4.f32 	[%rd57+128], {%f814, %f813, %f812, %f811};
	ret;

}


// ===== COMPILED SASS (sm_100) =====

	.target	sm_100

	.elftype	@"ET_EXEC"


//--------------------- .note.nv.tkinfo           --------------------------
	.section	.note.nv.tkinfo,"",@"SHT_NOTE"
	.sectionflags	@"SHF_NOTE_NV_TKINFO"
	.tkinfo
        /*0018*/ 	.word	0x00000002
        /*0030*/ 	.string	""
        /*0030*/ 	.string	"ptxas"
        /*0030*/ 	.string	"Cuda compilation tools, release 13.0, V13.0.88"
        /*0030*/ 	.string	"Build cuda_13.0.r13.0/compiler.36424714_0"
        /*0030*/ 	.string	"-arch sm_100 -m 64 "



//--------------------- .note.nv.cuinfo           --------------------------
	.section	.note.nv.cuinfo,"",@"SHT_NOTE"
	.sectionflags	@"SHF_NOTE_NV_CUINFO"
        /*0018*/ 	.short	0x0002
        /*001a*/ 	.short	0x0064
        /*001c*/ 	.short	0x0082
	.zero		2


//--------------------- .nv.info                  --------------------------
	.section	.nv.info,"",@"SHT_CUDA_INFO"
	.align	4


	//----- nvinfo : EIATTR_REGCOUNT
	.align		4
        /*0000*/ 	.byte	0x04, 0x2f
        /*0002*/ 	.short	(.L_1 - .L_0)
	.align		4
.L_0:
        /*0004*/ 	.word	index@(_Z17naive_gemm_kerneliiiPKfS0_Pf)
        /*0008*/ 	.word	0x00000020


	//----- nvinfo : EIATTR_FRAME_SIZE
	.align		4
.L_1:
        /*000c*/ 	.byte	0x04, 0x11
        /*000e*/ 	.short	(.L_3 - .L_2)
	.align		4
.L_2:
        /*0010*/ 	.word	index@(_Z17naive_gemm_kerneliiiPKfS0_Pf)
        /*0014*/ 	.word	0x00000000


	//----- nvinfo : EIATTR_REGCOUNT
	.align		4
.L_3:
        /*0018*/ 	.byte	0x04, 0x2f
        /*001a*/ 	.short	(.L_5 - .L_4)
	.align		4
.L_4:
        /*001c*/ 	.word	index@(_Z16transpose_kerneliiPKfPf)
        /*0020*/ 	.word	0x0000000a


	//----- nvinfo : EIATTR_FRAME_SIZE
	.align		4
.L_5:
        /*0024*/ 	.byte	0x04, 0x11
        /*0026*/ 	.short	(.L_7 - .L_6)
	.align		4
.L_6:
        /*0028*/ 	.word	index@(_Z16transpose_kerneliiPKfPf)
        /*002c*/ 	.word	0x00000000


	//----- nvinfo : EIATTR_REGCOUNT
	.align		4
.L_7:
        /*0030*/ 	.byte	0x04, 0x2f
        /*0032*/ 	.short	(.L_9 - .L_8)
	.align		4
.L_8:
        /*0034*/ 	.word	index@(_Z24sgemm_warp_tiling_kernelILi128ELi128ELi8ELi64ELi64ELi2ELi4ELi4EEviiiPKfS1_Pf)
        /*0038*/ 	.word	0x0000009d


	//----- nvinfo : EIATTR_FRAME_SIZE
	.align		4
.L_9:
        /*003c*/ 	.byte	0x04, 0x11
        /*003e*/ 	.short	(.L_11 - .L_10)
	.align		4
.L_10:
        /*0040*/ 	.word	index@(_Z24sgemm_warp_tiling_kernelILi128ELi128ELi8ELi64ELi64ELi2ELi4ELi4EEviiiPKfS1_Pf)
        /*0044*/ 	.word	0x00000000


	//----- nvinfo : EIATTR_MIN_STACK_SIZE
	.align		4
.L_11:
        /*0048*/ 	.byte	0x04, 0x12
        /*004a*/ 	.short	(.L_13 - .L_12)
	.align		4
.L_12:
        /*004c*/ 	.word	index@(_Z24sgemm_warp_tiling_kernelILi128ELi128ELi8ELi64ELi64ELi2ELi4ELi4EEviiiPKfS1_Pf)
        /*0050*/ 	.word	0x00000000


	//----- nvinfo : EIATTR_MIN_STACK_SIZE
	.align		4
.L_13:
        /*0054*/ 	.byte	0x04, 0x12
        /*0056*/ 	.short	(.L_15 - .L_14)
	.align		4
.L_14:
        /*0058*/ 	.word	index@(_Z16transpose_kerneliiPKfPf)
        /*005c*/ 	.word	0x00000000


	//----- nvinfo : EIATTR_MIN_STACK_SIZE
	.align		4
.L_15:
        /*0060*/ 	.byte	0x04, 0x12
        /*0062*/ 	.short	(.L_17 - .L_16)
	.align		4
.L_16:
        /*0064*/ 	.word	index@(_Z17naive_gemm_kerneliiiPKfS0_Pf)
        /*0068*/ 	.word	0x00000000
.L_17:


//--------------------- .nv.compat                --------------------------
	.section	.nv.compat,"",@"SHT_CUDA_COMPAT_INFO"
	.align	4
        /*0000*/ 	.byte	0x02, 0x09, 0x00, 0x00, 0x02, 0x02, 0x01, 0x00, 0x02, 0x05, 0x05, 0x00, 0x03, 0x07, 0x01, 0x01
        /*0010*/ 	.byte	0x02, 0x03, 0x00, 0x00, 0x02, 0x06, 0x01, 0x00, 0x04, 0x0b, 0x08, 0x00, 0x09, 0x00, 0x00, 0x00
        /*0020*/ 	.byte	0x00, 0x00, 0x00, 0x00


//--------------------- .nv.info._Z24sgemm_warp_tiling_kernelILi128ELi128ELi8ELi64ELi64ELi2ELi4ELi4EEviiiPKfS1_Pf --------------------------
	.section	.nv.info._Z24sgemm_warp_tiling_kernelILi128ELi128ELi8ELi64ELi64ELi2ELi4ELi4EEviiiPKfS1_Pf,"",@"SHT_CUDA_INFO"
	.sectionflags	@""
	.align	4


	//----- nvinfo : EIATTR_CUDA_API_VERSION
	.align		4
        /*0000*/ 	.byte	0x04, 0x37
        /*0002*/ 	.short	(.L_19 - .L_18)
.L_18:
        /*0004*/ 	.word	0x00000082


	//----- nvinfo : EIATTR_KPARAM_INFO
	.align		4
.L_19:
        /*0008*/ 	.byte	0x04, 0x17
        /*000a*/ 	.short	(.L_21 - .L_20)
.L_20:
        /*000c*/ 	.word	0x00000000
        /*0010*/ 	.short	0x0005
        /*0012*/ 	.short	0x0020
        /*0014*/ 	.byte	0x00, 0xf5, 0x21, 0x00


	//----- nvinfo : EIATTR_KPARAM_INFO
	.align		4
.L_21:
        /*0018*/ 	.byte	0x04, 0x17
        /*001a*/ 	.short	(.L_23 - .L_22)
.L_22:
        /*001c*/ 	.word	0x00000000
        /*0020*/ 	.short	0x0004
        /*0022*/ 	.short	0x0018
        /*0024*/ 	.byte	0x00, 0xf5, 0x21, 0x00


	//----- nvinfo : EIATTR_KPARAM_INFO
	.align		4
.L_23:
        /*0028*/ 	.byte	0x04, 0x17
        /*002a*/ 	.short	(.L_25 - .L_24)
.L_24:
        /*002c*/ 	.word	0x00000000
        /*0030*/ 	.short	0x0003
        /*0032*/ 	.short	0x0010
        /*0034*/ 	.byte	0x00, 0xf5, 0x21, 0x00


	//----- nvinfo : EIATTR_KPARAM_INFO
	.align		4
.L_25:
        /*0038*/ 	.byte	0x04, 0x17
        /*003a*/ 	.short	(.L_27 - .L_26)
.L_26:
        /*003c*/ 	.word	0x00000000
        /*0040*/ 	.short	0x0002
        /*0042*/ 	.short	0x0008
        /*0044*/ 	.byte	0x00, 0xf0, 0x11, 0x00


	//----- nvinfo : EIATTR_KPARAM_INFO
	.align		4
.L_27:
        /*0048*/ 	.byte	0x04, 0x17
        /*004a*/ 	.short	(.L_29 - .L_28)
.L_28:
        /*004c*/ 	.word	0x00000000
        /*0050*/ 	.short	0x0001
        /*0052*/ 	.short	0x0004
        /*0054*/ 	.byte	0x00, 0xf0, 0x11, 0x00


	//----- nvinfo : EIATTR_KPARAM_INFO
	.align		4
.L_29:
        /*0058*/ 	.byte	0x04, 0x17
        /*005a*/ 	.short	(.L_31 - .L_30)
.L_30:
        /*005c*/ 	.word	0x00000000
        /*0060*/ 	.short	0x0000
        /*0062*/ 	.short	0x0000
        /*0064*/ 	.byte	0x00, 0xf0, 0x11, 0x00


	//----- nvinfo : EIATTR_SPARSE_MMA_MASK
	.align		4
.L_31:
        /*0068*/ 	.byte	0x03, 0x50
        /*006a*/ 	.short	0x0000


	//----- nvinfo : EIATTR_MAXREG_COUNT
	.align		4
        /*006c*/ 	.byte	0x03, 0x1b
        /*006e*/ 	.short	0x00ff


	//----- nvinfo : EIATTR_NUM_BARRIERS
	.align		4
        /*0070*/ 	.byte	0x02, 0x4c
        /*0072*/ 	.byte	0x01
	.zero		1


	//----- nvinfo : EIATTR_MERCURY_ISA_VERSION
	.align		4
        /*0074*/ 	.byte	0x03, 0x5f
        /*0076*/ 	.short	0x0101


	//----- nvinfo : EIATTR_VRC_CTA_INIT_COUNT
	.align		4
        /*0078*/ 	.byte	0x02, 0x4a
	.zero		1
	.zero		1


	//----- nvinfo : EIATTR_EXIT_INSTR_OFFSETS
	.align		4
        /*007c*/ 	.byte	0x04, 0x1c
        /*007e*/ 	.short	(.L_33 - .L_32)


	//   ....[0]....
.L_32:
        /*0080*/ 	.word	0x000017d0


	//----- nvinfo : EIATTR_CBANK_PARAM_SIZE
	.align		4
.L_33:
        /*0084*/ 	.byte	0x03, 0x19
        /*0086*/ 	.short	0x0028


	//----- nvinfo : EIATTR_PARAM_CBANK
	.align		4
        /*0088*/ 	.byte	0x04, 0x0a
        /*008a*/ 	.short	(.L_35 - .L_34)
	.align		4
.L_34:
        /*008c*/ 	.word	index@(.nv.constant0._Z24sgemm_warp_tiling_kernelILi128ELi128ELi8ELi64ELi64ELi2ELi4ELi4EEviiiPKfS1_Pf)
        /*0090*/ 	.short	0x0380
        /*0092*/ 	.short	0x0028


	//----- nvinfo : EIATTR_SW_WAR
	.align		4
.L_35:
        /*0094*/ 	.byte	0x04, 0x36
        /*0096*/ 	.short	(.L_37 - .L_36)
.L_36:
        /*0098*/ 	.word	0x00000008
.L_37:


//--------------------- .nv.info._Z16transpose_kerneliiPKfPf --------------------------
	.section	.nv.info._Z16transpose_kerneliiPKfPf,"",@"SHT_CUDA_INFO"
	.sectionflags	@""
	.align	4


	//----- nvinfo : EIATTR_CUDA_API_VERSION
	.align		4
        /*0000*/ 	.byte	0x04, 0x37
        /*0002*/ 	.short	(.L_39 - .L_38)
.L_38:
        /*0004*/ 	.word	0x00000082


	//----- nvinfo : EIATTR_KPARAM_INFO
	.align		4
.L_39:
        /*0008*/ 	.byte	0x04, 0x17
        /*000a*/ 	.short	(.L_41 - .L_40)
.L_40:
        /*000c*/ 	.word	0x00000000
        /*0010*/ 	.short	0x0003
        /*0012*/ 	.short	0x0010
        /*0014*/ 	.byte	0x00, 0xf5, 0x21, 0x00


	//----- nvinfo : EIATTR_KPARAM_INFO
	.align		4
.L_41:
        /*0018*/ 	.byte	0x04, 0x17
        /*001a*/ 	.short	(.L_43 - .L_42)
.L_42:
        /*001c*/ 	.word	0x00000000
        /*0020*/ 	.short	0x0002
        /*0022*/ 	.short	0x0008
        /*0024*/ 	.byte	0x00, 0xf5, 0x21, 0x00


	//----- nvinfo : EIATTR_KPARAM_INFO
	.align		4
.L_43:
        /*0028*/ 	.byte	0x04, 0x17
        /*002a*/ 	.short	(.L_45 - .L_44)
.L_44:
        /*002c*/ 	.word	0x00000000
        /*0030*/ 	.short	0x0001
        /*0032*/ 	.short	0x0004
        /*0034*/ 	.byte	0x00, 0xf0, 0x11, 0x00


	//----- nvinfo : EIATTR_KPARAM_INFO
	.align		4
.L_45:
        /*0038*/ 	.byte	0x04, 0x17
        /*003a*/ 	.short	(.L_47 - .L_46)
.L_46:
        /*003c*/ 	.word	0x00000000
        /*0040*/ 	.short	0x0000
        /*0042*/ 	.short	0x0000
        /*0044*/ 	.byte	0x00, 0xf0, 0x11, 0x00


	//----- nvinfo : EIATTR_SPARSE_MMA_MASK
	.align		4
.L_47:
        /*0048*/ 	.byte	0x03, 0x50
        /*004a*/ 	.short	0x0000


	//----- nvinfo : EIATTR_MAXREG_COUNT
	.align		4
        /*004c*/ 	.byte	0x03, 0x1b
        /*004e*/ 	.short	0x00ff


	//----- nvinfo : EIATTR_MERCURY_ISA_VERSION
	.align		4
        /*0050*/ 	.byte	0x03, 0x5f
        /*0052*/ 	.short	0x0101


	//----- nvinfo : EIATTR_VRC_CTA_INIT_COUNT
	.align		4
        /*0054*/ 	.byte	0x02, 0x4a
	.zero		1
	.zero		1


	//----- nvinfo : EIATTR_EXIT_INSTR_OFFSETS
	.align		4
        /*0058*/ 	.byte	0x04, 0x1c
        /*005a*/ 	.short	(.L_49 - .L_48)


	//   ....[0]....
.L_48:
        /*005c*/ 	.word	0x000000c0


	//   ....[1]....
        /*0060*/ 	.word	0x00000160


	//----- nvinfo : EIATTR_CBANK_PARAM_SIZE
	.align		4
.L_49:
        /*0064*/ 	.byte	0x03, 0x19
        /*0066*/ 	.short	0x0018


	//----- nvinfo : EIATTR_PARAM_CBANK
	.align		4
        /*0068*/ 	.byte	0x04, 0x0a
        /*006a*/ 	.short	(.L_51 - .L_50)
	.align		4
.L_50:
        /*006c*/ 	.word	index@(.nv.constant0._Z16transpose_kerneliiPKfPf)
        /*0070*/ 	.short	0x0380
        /*0072*/ 	.short	0x0018


	//----- nvinfo : EIATTR_SW_WAR
	.align		4
.L_51:
        /*0074*/ 	.byte	0x04, 0x36
        /*0076*/ 	.short	(.L_53 - .L_52)
.L_52:
        /*0078*/ 	.word	0x00000008
.L_53:


//--------------------- .nv.info._Z17naive_gemm_kerneliiiPKfS0_Pf --------------------------
	.section	.nv.info._Z17naive_gemm_kerneliiiPKfS0_Pf,"",@"SHT_CUDA_INFO"
	.sectionflags	@""
	.align	4


	//----- nvinfo : EIATTR_CUDA_API_VERSION
	.align		4
        /*0000*/ 	.byte	0x04, 0x37
        /*0002*/ 	.short	(.L_55 - .L_54)
.L_54:
        /*0004*/ 	.word	0x00000082


	//----- nvinfo : EIATTR_KPARAM_INFO
	.align		4
.L_55:
        /*0008*/ 	.byte	0x04, 0x17
        /*000a*/ 	.short	(.L_57 - .L_56)
.L_56:
        /*000c*/ 	.word	0x00000000
        /*0010*/ 	.short	0x0005
        /*0012*/ 	.short	0x0020
        /*0014*/ 	.byte	0x00, 0xf5, 0x21, 0x00


	//----- nvinfo : EIATTR_KPARAM_INFO
	.align		4
.L_57:
        /*0018*/ 	.byte	0x04, 0x17
        /*001a*/ 	.short	(.L_59 - .L_58)
.L_58:
        /*001c*/ 	.word	0x00000000
        /*0020*/ 	.short	0x0004
        /*0022*/ 	.short	0x0018
        /*0024*/ 	.byte	0x00, 0xf5, 0x21, 0x00


	//----- nvinfo : EIATTR_KPARAM_INFO
	.align		4
.L_59:
        /*0028*/ 	.byte	0x04, 0x17
        /*002a*/ 	.short	(.L_61 - .L_60)
.L_60:
        /*002c*/ 	.word	0x00000000
        /*0030*/ 	.short	0x0003
        /*0032*/ 	.short	0x0010
        /*0034*/ 	.byte	0x00, 0xf5, 0x21, 0x00


	//----- nvinfo : EIATTR_KPARAM_INFO
	.align		4
.L_61:
        /*0038*/ 	.byte	0x04, 0x17
        /*003a*/ 	.short	(.L_63 - .L_62)
.L_62:
        /*003c*/ 	.word	0x00000000
        /*0040*/ 	.short	0x0002
        /*0042*/ 	.short	0x0008
        /*0044*/ 	.byte	0x00, 0xf0, 0x11, 0x00


	//----- nvinfo : EIATTR_KPARAM_INFO
	.align		4
.L_63:
        /*0048*/ 	.byte	0x04, 0x17
        /*004a*/ 	.short	(.L_65 - .L_64)
.L_64:
        /*004c*/ 	.word	0x00000000
        /*0050*/ 	.short	0x0001
        /*0052*/ 	.short	0x0004
        /*0054*/ 	.byte	0x00, 0xf0, 0x11, 0x00


	//----- nvinfo : EIATTR_KPARAM_INFO
	.align		4
.L_65:
        /*0058*/ 	.byte	0x04, 0x17
        /*005a*/ 	.short	(.L_67 - .L_66)
.L_66:
        /*005c*/ 	.word	0x00000000
        /*0060*/ 	.short	0x0000
        /*0062*/ 	.short	0x0000
        /*0064*/ 	.byte	0x00, 0xf0, 0x11, 0x00


	//----- nvinfo : EIATTR_SPARSE_MMA_MASK
	.align		4
.L_67:
        /*0068*/ 	.byte	0x03, 0x50
        /*006a*/ 	.short	0x0000


	//----- nvinfo : EIATTR_MAXREG_COUNT
	.align		4
        /*006c*/ 	.byte	0x03, 0x1b
        /*006e*/ 	.short	0x00ff


	//----- nvinfo : EIATTR_MERCURY_ISA_VERSION
	.align		4
        /*0070*/ 	.byte	0x03, 0x5f
        /*0072*/ 	.short	0x0101


	//----- nvinfo : EIATTR_VRC_CTA_INIT_COUNT
	.align		4
        /*0074*/ 	.byte	0x02, 0x4a
	.zero		1
	.zero		1


	//----- nvinfo : EIATTR_EXIT_INSTR_OFFSETS
	.align		4
        /*0078*/ 	.byte	0x04, 0x1c
        /*007a*/ 	.short	(.L_69 - .L_68)


	//   ....[0]....
.L_68:
        /*007c*/ 	.word	0x000000c0


	//   ....[1]....
        /*0080*/ 	.word	0x000008e0


	//----- nvinfo : EIATTR_CBANK_PARAM_SIZE
	.align		4
.L_69:
        /*0084*/ 	.byte	0x03, 0x19
        /*0086*/ 	.short	0x0028


	//----- nvinfo : EIATTR_PARAM_CBANK
	.align		4
        /*0088*/ 	.byte	0x04, 0x0a
        /*008a*/ 	.short	(.L_71 - .L_70)
	.align		4
.L_70:
        /*008c*/ 	.word	index@(.nv.constant0._Z17naive_gemm_kerneliiiPKfS0_Pf)
        /*0090*/ 	.short	0x0380
        /*0092*/ 	.short	0x0028


	//----- nvinfo : EIATTR_SW_WAR
	.align		4
.L_71:
        /*0094*/ 	.byte	0x04, 0x36
        /*0096*/ 	.short	(.L_73 - .L_72)
.L_72:
        /*0098*/ 	.word	0x00000008
.L_73:


//--------------------- .nv.callgraph             --------------------------
	.section	.nv.callgraph,"",@"SHT_CUDA_CALLGRAPH"
	.align	4
	.sectionentsize	8
	.align		4
        /*0000*/ 	.word	0x00000000
	.align		4
        /*0004*/ 	.word	0xffffffff
	.align		4
        /*0008*/ 	.word	0x00000000
	.align		4
        /*000c*/ 	.word	0xfffffffe
	.align		4
        /*0010*/ 	.word	0x00000000
	.align		4
        /*0014*/ 	.word	0xfffffffd
	.align		4
        /*0018*/ 	.word	0x00000000
	.align		4
        /*001c*/ 	.word	0xfffffffc


//--------------------- .text._Z24sgemm_warp_tiling_kernelILi128ELi128ELi8ELi64ELi64ELi2ELi4ELi4EEviiiPKfS1_Pf --------------------------
	.section	.text._Z24sgemm_warp_tiling_kernelILi128ELi128ELi8ELi64ELi64ELi2ELi4ELi4EEviiiPKfS1_Pf,"ax",@progbits
	.align	128
        .global         _Z24sgemm_warp_tiling_kernelILi128ELi128ELi8ELi64ELi64ELi2ELi4ELi4EEviiiPKfS1_Pf
        .type           _Z24sgemm_warp_tiling_kernelILi128ELi128ELi8ELi64ELi64ELi2ELi4ELi4EEviiiPKfS1_Pf,@function
        .size           _Z24sgemm_warp_tiling_kernelILi128ELi128ELi8ELi64ELi64ELi2ELi4ELi4EEviiiPKfS1_Pf,(.L_x_10 - _Z24sgemm_warp_tiling_kernelILi128ELi128ELi8ELi64ELi64ELi2ELi4ELi4EEviiiPKfS1_Pf)
        .other          _Z24sgemm_warp_tiling_kernelILi128ELi128ELi8ELi64ELi64ELi2ELi4ELi4EEviiiPKfS1_Pf,@"STO_CUDA_ENTRY STV_DEFAULT"
_Z24sgemm_warp_tiling_kernelILi128ELi128ELi8ELi64ELi64ELi2ELi4ELi4EEviiiPKfS1_Pf:
.text._Z24sgemm_warp_tiling_kernelILi128ELi128ELi8ELi64ELi64ELi2ELi4ELi4EEviiiPKfS1_Pf:
[----:B------:R-:W-:Y:S08]  /*0000*/  LDC R1, c[0x0][0x37c] ;  /* 0x0000df00ff017b82 */ /* 0x000ff00000000800 */
[----:B------:R-:W0:Y:S01]  /*0010*/  S2UR UR8, SR_CTAID.Y ;  /* 0x00000000000879c3 */ /* 0x000e220000002600 */
[----:B------:R-:W1:Y:S01]  /*0020*/  LDCU UR10, c[0x0][0x388] ;  /* 0x00007100ff0a77ac */ /* 0x000e620008000800 */
[----:B------:R-:W-:-:S02]  /*0030*/  CS2R R66, SRZ ;  /* 0x0000000000427805 */ /* 0x000fc4000001ff00 */
[----:B------:R-:W-:Y:S02]  /*0040*/  CS2R R64, SRZ ;  /* 0x0000000000407805 */ /* 0x000fe4000001ff00 */
[----:B------:R-:W-:Y:S01]  /*0050*/  CS2R R14, SRZ ;  /* 0x00000000000e7805 */ /* 0x000fe2000001ff00 */
[----:B------:R-:W2:Y:S01]  /*0060*/  LDCU.128 UR4, c[0x0][0x390] ;  /* 0x00007200ff0477ac */ /* 0x000ea20008000c00 */
[----:B------:R-:W-:Y:S02]  /*0070*/  CS2R R12, SRZ ;  /* 0x00000000000c7805 */ /* 0x000fe4000001ff00 */
[----:B------:R-:W-:Y:S01]  /*0080*/  CS2R R70, SRZ ;  /* 0x0000000000467805 */ /* 0x000fe2000001ff00 */
[----:B------:R-:W3:Y:S01]  /*0090*/  S2UR UR9, SR_CTAID.X ;  /* 0x00000000000979c3 */ /* 0x000ee20000002500 */
[----:B------:R-:W-:Y:S02]  /*00a0*/  CS2R R68, SRZ ;  /* 0x0000000000447805 */ /* 0x000fe4000001ff00 */
[----:B------:R-:W-:-:S02]  /*00b0*/  CS2R R18, SRZ ;  /* 0x0000000000127805 */ /* 0x000fc4000001ff00 */
[----:B------:R-:W-:Y:S02]  /*00c0*/  CS2R R16, SRZ ;  /* 0x0000000000107805 */ /* 0x000fe4000001ff00 */
[----:B------:R-:W-:Y:S02]  /*00d0*/  CS2R R74, SRZ ;  /* 0x00000000004a7805 */ /* 0x000fe4000001ff00 */
[----:B------:R-:W-:Y:S02]  /*00e0*/  CS2R R72, SRZ ;  /* 0x0000000000487805 */ /* 0x000fe4000001ff00 */
[----:B------:R-:W-:Y:S02]  /*00f0*/  CS2R R22, SRZ ;  /* 0x0000000000167805 */ /* 0x000fe4000001ff00 */
[----:B------:R-:W-:Y:S02]  /*0100*/  CS2R R20, SRZ ;  /* 0x0000000000147805 */ /* 0x000fe4000001ff00 */
[----:B------:R-:W-:-:S02]  /*0110*/  CS2R R10, SRZ ;  /* 0x00000000000a7805 */ /* 0x000fc4000001ff00 */
[----:B------:R-:W-:Y:S02]  /*0120*/  CS2R R8, SRZ ;  /* 0x0000000000087805 */ /* 0x000fe4000001ff00 */
[----:B------:R-:W-:Y:S01]  /*0130*/  CS2R R26, SRZ ;  /* 0x00000000001a7805 */ /* 0x000fe2000001ff00 */
[----:B-1----:R-:W-:Y:S01]  /*0140*/  UISETP.GE.AND UP0, UPT, UR10, 0x1, UPT ;  /* 0x000000010a00788c */ /* 0x002fe2000bf06270 */
[----:B------:R-:W-:Y:S02]  /*0150*/  CS2R R24, SRZ ;  /* 0x0000000000187805 */ /* 0x000fe4000001ff00 */
[----:B------:R-:W-:Y:S02]  /*0160*/  CS2R R30, SRZ ;  /* 0x00000000001e7805 */ /* 0x000fe4000001ff00 */
[----:B------:R-:W-:Y:S02]  /*0170*/  CS2R R28, SRZ ;  /* 0x00000000001c7805 */ /* 0x000fe4000001ff00 */
[----:B------:R-:W-:Y:S01]  /*0180*/  CS2R R34, SRZ ;  /* 0x0000000000227805 */ /* 0x000fe2000001ff00 */
[----:B0-----:R-:W-:Y:S01]  /*0190*/  UIMAD UR8, UR8, UR10, URZ ;  /* 0x0000000a080872a4 */ /* 0x001fe2000f8e02ff */
[----:B------:R-:W-:-:S02]  /*01a0*/  CS2R R32, SRZ ;  /* 0x0000000000207805 */ /* 0x000fc4000001ff00 */
[----:B------:R-:W-:Y:S02]  /*01b0*/  CS2R R38, SRZ ;  /* 0x0000000000267805 */ /* 0x000fe4000001ff00 */
[----:B------:R-:W-:Y:S01]  /*01c0*/  CS2R R36, SRZ ;  /* 0x0000000000247805 */ /* 0x000fe2000001ff00 */
[----:B------:R-:W-:Y:S01]  /*01d0*/  USHF.L.U32 UR8, UR8, 0x7, URZ ;  /* 0x0000000708087899 */ /* 0x000fe200080006ff */
[----:B------:R-:W-:Y:S02]  /*01e0*/  CS2R R42, SRZ ;  /* 0x00000000002a7805 */ /* 0x000fe4000001ff00 */
[----:B------:R-:W-:Y:S02]  /*01f0*/  CS2R R40, SRZ ;  /* 0x0000000000287805 */ /* 0x000fe4000001ff00 */
[----:B------:R-:W-:Y:S01]  /*0200*/  CS2R R46, SRZ ;  /* 0x00000000002e7805 */ /* 0x000fe2000001ff00 */
[----:B---3--:R-:W-:Y:S01]  /*0210*/  USHF.L.U32 UR9, UR9, 0x7, URZ ;  /* 0x0000000709097899 */ /* 0x008fe200080006ff */
        /* <DEDUP_REMOVED lines=39> */
[----:B------:R-:W0:Y:S01]  /*0490*/  LDCU.64 UR14, c[0x0][0x358] ;  /* 0x00006b00ff0e77ac */ /* 0x000e220008000a00 */
[----:B--2---:R-:W-:Y:S02]  /*04a0*/  UIMAD.WIDE.U32 UR6, UR9, 0x4, UR6 ;  /* 0x00000004090678a5 */ /* 0x004fe4000f8e0006 */
[----:B------:R-:W-:Y:S01]  /*04b0*/  UIMAD.WIDE UR4, UR8, 0x4, UR4 ;  /* 0x00000004080478a5 */ /* 0x000fe2000f8e0204 */
[----:B------:R-:W-:Y:S11]  /*04c0*/  BRA.U !UP0, `(.L_x_0) ;  /* 0x0000000d08487547 */ /* 0x000ff6000b800000 */
[----:B------:R-:W1:Y:S01]  /*04d0*/  S2R R0, SR_TID.X ;  /* 0x0000000000007919 */ /* 0x000e620000002100 */
[----:B------:R-:W-:Y:S01]  /*04e0*/  HFMA2 R67, -RZ, RZ, 0, 0 ;  /* 0x00000000ff437431 */ /* 0x000fe200000001ff */
[----:B------:R-:W-:Y:S01]  /*04f0*/  UMOV UR8, UR4 ;  /* 0x0000000400087c82 */ /* 0x000fe20008000000 */
[----:B------:R-:W-:Y:S01]  /*0500*/  UMOV UR9, UR5 ;  /* 0x0000000500097c82 */ /* 0x000fe20008000000 */
[----:B------:R-:W-:Y:S01]  /*0510*/  UMOV UR4, URZ ;  /* 0x000000ff00047c82 */ /* 0x000fe20008000000 */
[----:B-1----:R-:W-:Y:S02]  /*0520*/  SHF.L.U32 R152, R0, 0x2, RZ ;  /* 0x0000000200987819 */ /* 0x002fe400000006ff */
[----:B------:R-:W-:Y:S02]  /*0530*/  SHF.R.U32.HI R2, RZ, 0x5, R0 ;  /* 0x00000005ff027819 */ /* 0x000fe40000011600 */
[----:B------:R-:W-:-:S07]  /*0540*/  LOP3.LUT R3, R152, 0x7c, RZ, 0xc0, !PT ;  /* 0x0000007c98037812 */ /* 0x000fce00078ec0ff */
.L_x_2:
[----:B------:R-:W1:Y:S01]  /*0550*/  LDCU UR13, c[0x0][0x388] ;  /* 0x00007100ff0d77ac */ /* 0x000e620008000800 */
[----:B------:R-:W-:Y:S02]  /*0560*/  LOP3.LUT R5, R152, 0x4, RZ, 0xc0, !PT ;  /* 0x0000000498057812 */ /* 0x000fe400078ec0ff */
[----:B------:R-:W-:Y:S01]  /*0570*/  SHF.R.U32.HI R148, RZ, 0x1, R0 ;  /* 0x00000001ff947819 */ /* 0x000fe20000011600 */
[----:B------:R-:W2:Y:S01]  /*0580*/  LDCU UR11, c[0x0][0x384] ;  /* 0x00007080ff0b77ac */ /* 0x000ea20008000800 */
[----:B------:R-:W-:Y:S02]  /*0590*/  MOV R4, 0x4 ;  /* 0x0000000400047802 */ /* 0x000fe40000000f00 */
[----:B------:R-:W-:Y:S02]  /*05a0*/  MOV R139, 0x4 ;  /* 0x00000004008b7802 */ /* 0x000fe40000000f00 */
[----:B------:R-:W-:Y:S02]  /*05b0*/  MOV R141, 0x4 ;  /* 0x00000004008d7802 */ /* 0x000fe40000000f00 */
[----:B------:R-:W-:Y:S01]  /*05c0*/  MOV R145, 0x4 ;  /* 0x0000000400917802 */ /* 0x000fe20000000f00 */
[----:B-1----:R-:W-:Y:S01]  /*05d0*/  IMAD R5, R148, UR13, R5 ;  /* 0x0000000d94057c24 */ /* 0x002fe2000f8e0205 */
[----:B------:R-:W-:Y:S01]  /*05e0*/  MOV R136, UR13 ;  /* 0x0000000d00887c02 */ /* 0x000fe20008000f00 */
[----:B--2---:R-:W-:Y:S01]  /*05f0*/  IMAD R140, R2, UR11, R3 ;  /* 0x0000000b028c7c24 */ /* 0x004fe2000f8e0203 */
[----:B------:R-:W-:-:S02]  /*0600*/  MOV R137, UR11 ;  /* 0x0000000b00897c02 */ /* 0x000fc40008000f00 */
[----:B------:R-:W-:Y:S01]  /*0610*/  LEA R136, R136, R5, 0x6 ;  /* 0x0000000588887211 */ /* 0x000fe200078e30ff */
[----:B------:R-:W-:Y:S01]  /*0620*/  IMAD.WIDE.U32 R4, R5, R4, UR8 ;  /* 0x0000000805047e25 */ /* 0x000fe2000f8e0004 */
[----:B------:R-:W-:-:S03]  /*0630*/  LEA R144, R137, R140, 0x2 ;  /* 0x0000008c89907211 */ /* 0x000fc600078e10ff */
[----:B------:R-:W-:Y:S02]  /*0640*/  IMAD.WIDE.U32 R136, R136, R139, UR8 ;  /* 0x0000000888887e25 */ /* 0x000fe4000f8e008b */
[----:B0-----:R-:W2:Y:S02]  /*0650*/  LDG.E.128 R4, desc[UR14][R4.64] ;  /* 0x0000000e04047981 */ /* 0x001ea4000c1e1d00 */
[----:B------:R-:W-:Y:S02]  /*0660*/  IMAD.WIDE R140, R140, R141, UR6 ;  /* 0x000000068c8c7e25 */ /* 0x000fe4000f8e028d */
[----:B------:R-:W3:Y:S02]  /*0670*/  LDG.E.128 R136, desc[UR14][R136.64] ;  /* 0x0000000e88887981 */ /* 0x000ee4000c1e1d00 */
[----:B------:R-:W-:Y:S02]  /*0680*/  IMAD.WIDE R144, R144, R145, UR6 ;  /* 0x0000000690907e25 */ /* 0x000fe4000f8e0291 */
[----:B------:R-:W4:Y:S04]  /*0690*/  LDG.E.128 R140, desc[UR14][R140.64] ;  /* 0x0000000e8c8c7981 */ /* 0x000f28000c1e1d00 */
[----:B------:R-:W5:Y:S01]  /*06a0*/  LDG.E.128 R144, desc[UR14][R144.64] ;  /* 0x0000000e90907981 */ /* 0x000f62000c1e1d00 */
[----:B------:R-:W0:Y:S01]  /*06b0*/  S2UR UR10, SR_CgaCtaId ;  /* 0x00000000000a79c3 */ /* 0x000e220000008800 */
[----:B------:R-:W-:-:S02]  /*06c0*/  SHF.L.U32 R150, R0, 0x4, RZ ;  /* 0x0000000400967819 */ /* 0x000fc400000006ff */
[----:B------:R-:W-:Y:S02]  /*06d0*/  SHF.L.U32 R149, R0, 0xb, RZ ;  /* 0x0000000b00957819 */ /* 0x000fe400000006ff */
[----:B------:R-:W1:Y:S01]  /*06e0*/  S2R R0, SR_TID.X ;  /* 0x0000000000007919 */ /* 0x000e620000002100 */
[----:B------:R-:W-:Y:S01]  /*06f0*/  UMOV UR5, 0x400 ;  /* 0x0000040000057882 */ /* 0x000fe20000000000 */
[----:B------:R-:W-:-:S04]  /*0700*/  SHF.L.U32 R148, R148, 0x2, RZ ;  /* 0x0000000294947819 */ /* 0x000fc800000006ff */
[----:B------:R-:W-:Y:S02]  /*0710*/  LOP3.LUT R148, R148, 0x800, R149, 0xf8, !PT ;  /* 0x0000080094947812 */ /* 0x000fe400078ef895 */
[----:B------:R-:W-:Y:S01]  /*0720*/  LOP3.LUT R149, R150, 0x1f0, RZ, 0xc0, !PT ;  /* 0x000001f096957812 */ /* 0x000fe200078ec0ff */
[----:B0-----:R-:W-:Y:S02]  /*0730*/  ULEA UR12, UR10, UR5, 0x18 ;  /* 0x000000050a0c7291 */ /* 0x001fe4000f8ec0ff */
[----:B------:R-:W-:-:S04]  /*0740*/  UIADD3 UR5, UPT, UPT, UR5, 0x1000, URZ ;  /* 0x0000100005057890 */ /* 0x000fc8000fffe0ff */
[----:B------:R-:W-:Y:S01]  /*0750*/  ULEA UR5, UR10, UR5, 0x18 ;  /* 0x000000050a057291 */ /* 0x000fe2000f8ec0ff */
[----:B------:R-:W-:Y:S02]  /*0760*/  LEA R149, R2, R149, 0x9 ;  /* 0x0000009502957211 */ /* 0x000fe400078e48ff */
[----:B-1----:R-:W-:Y:S02]  /*0770*/  SHF.L.U32 R152, R0, 0x2, RZ ;  /* 0x0000000200987819 */ /* 0x002fe400000006ff */
[----:B------:R-:W-:Y:S01]  /*0780*/  LOP3.LUT R150, R150, 0x70, RZ, 0xc0, !PT ;  /* 0x0000007096967812 */ /* 0x000fe200078ec0ff */
[----:B--2---:R0:W-:Y:S04]  /*0790*/  STS [R148+UR12], R4 ;  /* 0x0000000494007988 */ /* 0x0041e8000800080c */
[----:B------:R1:W-:Y:S04]  /*07a0*/  STS [R148+UR12+0x200], R5 ;  /* 0x0002000594007988 */ /* 0x0003e8000800080c */
[----:B------:R2:W-:Y:S04]  /*07b0*/  STS [R148+UR12+0x400], R6 ;  /* 0x0004000694007988 */ /* 0x0005e8000800080c */
[----:B------:R2:W-:Y:S04]  /*07c0*/  STS [R148+UR12+0x600], R7 ;  /* 0x0006000794007988 */ /* 0x0005e8000800080c */
[----:B---3--:R3:W-:Y:S04]  /*07d0*/  STS [R148+UR12+0x100], R136 ;  /* 0x0001008894007988 */ /* 0x0087e8000800080c */
[----:B------:R3:W-:Y:S04]  /*07e0*/  STS [R148+UR12+0x300], R137 ;  /* 0x0003008994007988 */ /* 0x0007e8000800080c */
[----:B------:R3:W-:Y:S04]  /*07f0*/  STS [R148+UR12+0x500], R138 ;  /* 0x0005008a94007988 */ /* 0x0007e8000800080c */
[----:B------:R3:W-:Y:S04]  /*0800*/  STS [R148+UR12+0x700], R139 ;  /* 0x0007008b94007988 */ /* 0x0007e8000800080c */
[----:B----4-:R3:W-:Y:S04]  /*0810*/  STS.128 [R149+UR5], R140 ;  /* 0x0000008c95007988 */ /* 0x0107e80008000c05 */
[----:B-----5:R3:W-:Y:S01]  /*0820*/  STS.128 [R149+UR5+0x800], R144 ;  /* 0x0008009095007988 */ /* 0x0207e20008000c05 */
[----:B0-----:R-:W-:-:S02]  /*0830*/  LOP3.LUT R4, R0, 0xffff, RZ, 0xc0, !PT ;  /* 0x0000ffff00047812 */ /* 0x001fc400078ec0ff */
[----:B-1----:R-:W-:Y:S02]  /*0840*/  SHF.L.U32 R5, R0, 0x1, RZ ;  /* 0x0000000100057819 */ /* 0x002fe400000006ff */
[----:B--2---:R-:W-:Y:S02]  /*0850*/  SHF.R.U32.HI R6, RZ, 0x5, R4 ;  /* 0x00000005ff067819 */ /* 0x004fe40000011604 */
[----:B------:R-:W-:Y:S02]  /*0860*/  LOP3.LUT R4, R152, 0xf00, RZ, 0xc0, !PT ;  /* 0x00000f0098047812 */ /* 0x000fe400078ec0ff */
[----:B------:R-:W-:Y:S02]  /*0870*/  SHF.L.U32 R7, R6, 0x8, RZ ;  /* 0x0000000806077819 */ /* 0x000fe400000006ff */
[----:B------:R-:W-:Y:S02]  /*0880*/  LOP3.LUT R4, R4, 0x30, R5, 0xf8, !PT ;  /* 0x0000003004047812 */ /* 0x000fe400078ef805 */
[----:B------:R-:W-:-:S02]  /*0890*/  LOP3.LUT R150, R7, 0x100, R150, 0xe2, !PT ;  /* 0x0000010007967812 */ /* 0x000fc400078ee296 */
[----:B------:R-:W-:Y:S02]  /*08a0*/  IADD3 R153, PT, PT, R4, UR12, RZ ;  /* 0x0000000c04997c10 */ /* 0x000fe4000fffe0ff */
[----:B------:R-:W-:Y:S01]  /*08b0*/  IADD3 R154, PT, PT, R150, UR5, RZ ;  /* 0x00000005969a7c10 */ /* 0x000fe2000fffe0ff */
[----:B------:R-:W-:Y:S01]  /*08c0*/  UMOV UR5, 0x80 ;  /* 0x0000008000057882 */ /* 0x000fe20000000000 */
[----:B---3--:R-:W-:Y:S06]  /*08d0*/  BAR.SYNC.DEFER_BLOCKING 0x0 ;  /* 0x0000000000007b1d */ /* 0x008fec0000010000 */
.L_x_1:
[----:B------:R-:W-:Y:S04]  /*08e0*/  LDS.128 R148, [R153+UR5+-0x80] ;  /* 0xffff800599947984 */ /* 0x000fe80008000c00 */
[----:B------:R-:W0:Y:S04]  /*08f0*/  LDS.128 R140, [R154+UR5+-0x80] ;  /* 0xffff80059a8c7984 */ /* 0x000e280008000c00 */
[----:B------:R-:W1:Y:S04]  /*0900*/  LDS.128 R136, [R154+UR5] ;  /* 0x000000059a887984 */ /* 0x000e680008000c00 */
[----:B------:R-:W2:Y:S04]  /*0910*/  LDS.128 R4, [R153+UR5+-0x40] ;  /* 0xffffc00599047984 */ /* 0x000ea80008000c00 */
[----:B------:R-:W3:Y:S01]  /*0920*/  LDS.128 R144, [R153+UR5] ;  /* 0x0000000599907984 */ /* 0x000ee20008000c00 */
[C---:B0-----:R-:W-:Y:S01]  /*0930*/  FFMA R132, R148.reuse, R140, R132 ;  /* 0x0000008c94847223 */ /* 0x041fe20000000084 */
[C---:B------:R-:W-:Y:S01]  /*0940*/  FFMA R133, R148.reuse, R141, R133 ;  /* 0x0000008d94857223 */ /* 0x040fe20000000085 */
[C---:B------:R-:W-:Y:S01]  /*0950*/  FFMA R134, R148.reuse, R142, R134 ;  /* 0x0000008e94867223 */ /* 0x040fe20000000086 */
[C---:B------:R-:W-:Y:S01]  /*0960*/  FFMA R135, R148.reuse, R143, R135 ;  /* 0x0000008f94877223 */ /* 0x040fe20000000087 */
[C---:B-1----:R-:W-:Y:S01]  /*0970*/  FFMA R128, R148.reuse, R136, R128 ;  /* 0x0000008894807223 */ /* 0x042fe20000000080 */
[C---:B------:R-:W-:Y:S01]  /*0980*/  FFMA R129, R148.reuse, R137, R129 ;  /* 0x0000008994817223 */ /* 0x040fe20000000081 */
[C---:B------:R-:W-:Y:S01]  /*0990*/  FFMA R130, R148.reuse, R138, R130 ;  /* 0x0000008a94827223 */ /* 0x040fe20000000082 */
[----:B------:R-:W-:Y:S01]  /*09a0*/  FFMA R131, R148, R139, R131 ;  /* 0x0000008b94837223 */ /* 0x000fe20000000083 */
[----:B------:R-:W-:Y:S01]  /*09b0*/  FFMA R124, R140, R149, R124 ;  /* 0x000000958c7c7223 */ /* 0x000fe2000000007c */
[C---:B------:R-:W-:Y:S01]  /*09c0*/  FFMA R125, R149.reuse, R141, R125 ;  /* 0x0000008d957d7223 */ /* 0x040fe2000000007d */
[C---:B------:R-:W-:Y:S01]  /*09d0*/  FFMA R126, R149.reuse, R142, R126 ;  /* 0x0000008e957e7223 */ /* 0x040fe2000000007e */
[C---:B------:R-:W-:Y:S01]  /*09e0*/  FFMA R127, R149.reuse, R143, R127 ;  /* 0x0000008f957f7223 */ /* 0x040fe2000000007f */
[----:B------:R-:W-:Y:S01]  /*09f0*/  FFMA R120, R136, R149, R120 ;  /* 0x0000009588787223 */ /* 0x000fe20000000078 */
[C---:B------:R-:W-:Y:S01]  /*0a00*/  FFMA R121, R149.reuse, R137, R121 ;  /* 0x0000008995797223 */ /* 0x040fe20000000079 */
[C---:B------:R-:W-:Y:S01]  /*0a10*/  FFMA R122, R149.reuse, R138, R122 ;  /* 0x0000008a957a7223 */ /* 0x040fe2000000007a */
[----:B------:R-:W-:Y:S01]  /*0a20*/  FFMA R123, R149, R139, R123 ;  /* 0x0000008b957b7223 */ /* 0x000fe2000000007b */
        /* <DEDUP_REMOVED lines=16> */
[C---:B--2---:R-:W-:Y:S01]  /*0b30*/  FFMA R100, R4.reuse, R140, R100 ;  /* 0x0000008c04647223 */ /* 0x044fe20000000064 */
[----:B------:R-:W0:Y:S01]  /*0b40*/  LDS.128 R148, [R153+UR5+0x40] ;  /* 0x0000400599947984 */ /* 0x000e220008000c00 */
[----:B------:R-:W-:Y:S01]  /*0b50*/  UIADD3 UR5, UPT, UPT, UR5, 0x200, URZ ;  /* 0x0000020005057890 */ /* 0x000fe2000fffe0ff */
[C---:B------:R-:W-:Y:S01]  /*0b60*/  FFMA R101, R4.reuse, R141, R101 ;  /* 0x0000008d04657223 */ /* 0x040fe20000000065 */
[C---:B------:R-:W-:Y:S01]  /*0b70*/  FFMA R102, R4.reuse, R142, R102 ;  /* 0x0000008e04667223 */ /* 0x040fe20000000066 */
[C---:B------:R-:W-:Y:S01]  /*0b80*/  FFMA R103, R4.reuse, R143, R103 ;  /* 0x0000008f04677223 */ /* 0x040fe20000000067 */
[----:B------:R-:W-:Y:S01]  /*0b90*/  UISETP.NE.AND UP0, UPT, UR5, 0x1080, UPT ;  /* 0x000010800500788c */ /* 0x000fe2000bf05270 */
[C---:B------:R-:W-:Y:S01]  /*0ba0*/  FFMA R96, R4.reuse, R136, R96 ;  /* 0x0000008804607223 */ /* 0x040fe20000000060 */
        /* <DEDUP_REMOVED lines=27> */
[C---:B---3--:R-:W-:Y:S01]  /*0d60*/  FFMA R56, R144.reuse, R140, R56 ;  /* 0x0000008c90387223 */ /* 0x048fe20000000038 */
[C---:B------:R-:W-:Y:S01]  /*0d70*/  FFMA R57, R144.reuse, R141, R57 ;  /* 0x0000008d90397223 */ /* 0x040fe20000000039 */
[C---:B------:R-:W-:Y:S01]  /*0d80*/  FFMA R58, R144.reuse, R142, R58 ;  /* 0x0000008e903a7223 */ /* 0x040fe2000000003a */
[C---:B------:R-:W-:Y:S01]  /*0d90*/  FFMA R59, R144.reuse, R143, R59 ;  /* 0x0000008f903b7223 */ /* 0x040fe2000000003b */
        /* <DEDUP_REMOVED lines=28> */
[----:B0-----:R-:W-:Y:S01]  /*0f60*/  FFMA R24, R148, R140, R24 ;  /* 0x0000008c94187223 */ /* 0x001fe20000000018 */
[C---:B------:R-:W-:Y:S01]  /*0f70*/  FFMA R20, R140.reuse, R149, R20 ;  /* 0x000000958c147223 */ /* 0x040fe20000000014 */
[C---:B------:R-:W-:Y:S01]  /*0f80*/  FFMA R16, R140.reuse, R150, R16 ;  /* 0x000000968c107223 */ /* 0x040fe20000000010 */
[----:B------:R-:W-:Y:S01]  /*0f90*/  FFMA R12, R140, R151, R12 ;  /* 0x000000978c0c7223 */ /* 0x000fe2000000000c */
[-C--:B------:R-:W-:Y:S01]  /*0fa0*/  FFMA R25, R148, R141.reuse, R25 ;  /* 0x0000008d94197223 */ /* 0x080fe20000000019 */
[-C--:B------:R-:W-:Y:S01]  /*0fb0*/  FFMA R21, R149, R141.reuse, R21 ;  /* 0x0000008d95157223 */ /* 0x080fe20000000015 */
[-C--:B------:R-:W-:Y:S01]  /*0fc0*/  FFMA R17, R150, R141.reuse, R17 ;  /* 0x0000008d96117223 */ /* 0x080fe20000000011 */
        /* <DEDUP_REMOVED lines=9> */
[C---:B------:R-:W-:Y:S01]  /*1060*/  FFMA R8, R148.reuse, R136, R8 ;  /* 0x0000008894087223 */ /* 0x040fe20000000008 */
[C---:B------:R-:W-:Y:S01]  /*1070*/  FFMA R9, R148.reuse, R137, R9 ;  /* 0x0000008994097223 */ /* 0x040fe20000000009 */
[CC--:B------:R-:W-:Y:S01]  /*1080*/  FFMA R10, R148.reuse, R138.reuse, R10 ;  /* 0x0000008a940a7223 */ /* 0x0c0fe2000000000a */
[----:B------:R-:W-:Y:S01]  /*1090*/  FFMA R11, R148, R139, R11 ;  /* 0x0000008b940b7223 */ /* 0x000fe2000000000b */
[C---:B------:R-:W-:Y:S01]  /*10a0*/  FFMA R72, R136.reuse, R149, R72 ;  /* 0x0000009588487223 */ /* 0x040fe20000000048 */
[C---:B------:R-:W-:Y:S01]  /*10b0*/  FFMA R73, R149.reuse, R137, R73 ;  /* 0x0000008995497223 */ /* 0x040fe20000000049 */
[C---:B------:R-:W-:Y:S01]  /*10c0*/  FFMA R74, R149.reuse, R138, R74 ;  /* 0x0000008a954a7223 */ /* 0x040fe2000000004a */
[----:B------:R-:W-:Y:S01]  /*10d0*/  FFMA R75, R149, R139, R75 ;  /* 0x0000008b954b7223 */ /* 0x000fe2000000004b */
[----:B------:R-:W-:Y:S01]  /*10e0*/  FFMA R68, R136, R150, R68 ;  /* 0x0000009688447223 */ /* 0x000fe20000000044 */
[C---:B------:R-:W-:Y:S01]  /*10f0*/  FFMA R69, R150.reuse, R137, R69 ;  /* 0x0000008996457223 */ /* 0x040fe20000000045 */
[CC--:B------:R-:W-:Y:S01]  /*1100*/  FFMA R70, R150.reuse, R138.reuse, R70 ;  /* 0x0000008a96467223 */ /* 0x0c0fe20000000046 */
[----:B------:R-:W-:Y:S01]  /*1110*/  FFMA R71, R150, R139, R71 ;  /* 0x0000008b96477223 */ /* 0x000fe20000000047 */
[----:B------:R-:W-:Y:S01]  /*1120*/  FFMA R64, R136, R151, R64 ;  /* 0x0000009788407223 */ /* 0x000fe20000000040 */
[C---:B------:R-:W-:Y:S01]  /*1130*/  FFMA R65, R151.reuse, R137, R65 ;  /* 0x0000008997417223 */ /* 0x040fe20000000041 */
[C---:B------:R-:W-:Y:S01]  /*1140*/  FFMA R66, R151.reuse, R138, R66 ;  /* 0x0000008a97427223 */ /* 0x040fe20000000042 */
[----:B------:R-:W-:Y:S01]  /*1150*/  FFMA R67, R151, R139, R67 ;  /* 0x0000008b97437223 */ /* 0x000fe20000000043 */
[----:B------:R-:W-:Y:S06]  /*1160*/  BRA.U UP0, `(.L_x_1) ;  /* 0xfffffff500dc7547 */ /* 0x000fec000b83ffff */
[----:B------:R-:W-:Y:S01]  /*1170*/  BAR.SYNC.DEFER_BLOCKING 0x0 ;  /* 0x0000000000007b1d */ /* 0x000fe20000010000 */
[----:B------:R-:W-:Y:S02]  /*1180*/  UIADD3 UR8, UP0, UPT, UR8, 0x20, URZ ;  /* 0x0000002008087890 */ /* 0x000fe4000ff1e0ff */
[----:B------:R-:W-:Y:S02]  /*1190*/  UIADD3 UR4, UPT, UPT, UR4, 0x8, URZ ;  /* 0x0000000804047890 */ /* 0x000fe4000fffe0ff */
[----:B------:R-:W-:Y:S02]  /*11a0*/  UIADD3.X UR9, UPT, UPT, URZ, UR9, URZ, UP0, !UPT ;  /* 0x00000009ff097290 */ /* 0x000fe400087fe4ff */
[----:B------:R-:W-:Y:S02]  /*11b0*/  UISETP.GE.AND UP0, UPT, UR4, UR13, UPT ;  /* 0x0000000d0400728c */ /* 0x000fe4000bf06270 */
[----:B------:R-:W-:-:S04]  /*11c0*/  USHF.L.U32 UR5, UR11, 0x3, URZ ;  /* 0x000000030b057899 */ /* 0x000fc800080006ff */
[----:B------:R-:W-:-:S03]  /*11d0*/  UIMAD.WIDE UR6, UR5, 0x4, UR6 ;  /* 0x00000004050678a5 */ /* 0x000fc6000f8e0206 */
[----:B------:R-:W-:Y:S09]  /*11e0*/  BRA.U !UP0, `(.L_x_2) ;  /* 0xfffffff108d87547 */ /* 0x000ff2000b83ffff */
.L_x_0:
[----:B------:R-:W1:Y:S01]  /*11f0*/  S2R R4, SR_TID.X ;  /* 0x0000000000047919 */ /* 0x000e620000002100 */
[----:B------:R-:W-:Y:S01]  /*1200*/  S2UR UR4, SR_CTAID.Y ;  /* 0x00000000000479c3 */ /* 0x000fe20000002600 */
[----:B------:R-:W2:Y:S01]  /*1210*/  LDCU UR5, c[0x0][0x384] ;  /* 0x00007080ff0577ac */ /* 0x000ea20008000800 */
[----:B------:R-:W3:Y:S06]  /*1220*/  LDCU.64 UR8, c[0x0][0x3a0] ;  /* 0x00007400ff0877ac */ /* 0x000eec0008000a00 */
[----:B------:R-:W4:Y:S01]  /*1230*/  S2UR UR6, SR_CTAID.X ;  /* 0x00000000000679c3 */ /* 0x000f220000002500 */
[----:B--2---:R-:W-:Y:S01]  /*1240*/  USHF.L.U32 UR7, UR5, 0x5, URZ ;  /* 0x0000000505077899 */ /* 0x004fe200080006ff */
[----:B-1----:R-:W-:Y:S01]  /*1250*/  SHF.L.U32 R0, R4, 0x1, RZ ;  /* 0x0000000104007819 */ /* 0x002fe200000006ff */
[----:B----4-:R-:W-:Y:S01]  /*1260*/  UIMAD UR4, UR4, UR5, UR6 ;  /* 0x00000005040472a4 */ /* 0x010fe2000f8e0206 */
[----:B------:R-:W-:-:S02]  /*1270*/  SHF.R.U32.HI R2, RZ, 0x3, R4 ;  /* 0x00000003ff027819 */ /* 0x000fc40000011604 */
[----:B------:R-:W-:Y:S01]  /*1280*/  LOP3.LUT R3, R4, 0x3c0, RZ, 0xc0, !PT ;  /* 0x000003c004037812 */ /* 0x000fe200078ec0ff */
[----:B------:R-:W-:Y:S01]  /*1290*/  USHF.L.U32 UR4, UR4, 0x7, URZ ;  /* 0x0000000704047899 */ /* 0x000fe200080006ff */
[----:B------:R-:W-:Y:S02]  /*12a0*/  LOP3.LUT R0, R0, 0x40, RZ, 0xc0, !PT ;  /* 0x0000004000007812 */ /* 0x000fe400078ec0ff */
[----:B------:R-:W-:Y:S01]  /*12b0*/  LOP3.LUT R2, R2, 0x3, RZ, 0xc0, !PT ;  /* 0x0000000302027812 */ /* 0x000fe200078ec0ff */
[----:B------:R-:W-:Y:S01]  /*12c0*/  USHF.R.S32.HI UR6, URZ, 0x1f, UR4 ;  /* 0x0000001fff067899 */ /* 0x000fe20008011404 */
[----:B------:R-:W-:Y:S01]  /*12d0*/  SHF.L.U32 R4, R4, 0x2, RZ ;  /* 0x0000000204047819 */ /* 0x000fe200000006ff */
[----:B------:R-:W-:Y:S02]  /*12e0*/  IMAD R0, R3, UR5, R0 ;  /* 0x0000000503007c24 */ /* 0x000fe4000f8e0200 */
[----:B------:R-:W-:Y:S01]  /*12f0*/  IMAD R3, R2, UR5, RZ ;  /* 0x0000000502037c24 */ /* 0x000fe2000f8e02ff */
[----:B------:R-:W-:-:S02]  /*1300*/  LOP3.LUT R2, R4, 0x1c, RZ, 0xc0, !PT ;  /* 0x0000001c04027812 */ /* 0x000fc400078ec0ff */
[C---:B------:R-:W-:Y:S01]  /*1310*/  IADD3 R137, P0, PT, R0.reuse, UR4, RZ ;  /* 0x0000000400897c10 */ /* 0x040fe2000ff1e0ff */
[----:B------:R-:W-:Y:S01]  /*1320*/  UIMAD UR4, UR5, 0x30, URZ ;  /* 0x00000030050478a4 */ /* 0x000fe2000f8e02ff */
[----:B------:R-:W-:Y:S02]  /*1330*/  LEA R2, R3, R2, 0x2 ;  /* 0x0000000203027211 */ /* 0x000fe400078e10ff */
[----:B------:R-:W-:Y:S01]  /*1340*/  LEA.HI.X.SX32 R139, R0, UR6, 0x1, P0 ;  /* 0x00000006008b7c11 */ /* 0x000fe200080f0eff */
[----:B------:R-:W-:Y:S02]  /*1350*/  USHF.L.U32 UR6, UR5, 0x4, URZ ;  /* 0x0000000405067899 */ /* 0x000fe400080006ff */
[C---:B------:R-:W-:Y:S02]  /*1360*/  IADD3 R0, PT, PT, R2.reuse, UR5, RZ ;  /* 0x0000000502007c10 */ /* 0x040fe4000fffe0ff */
[-C--:B------:R-:W-:Y:S02]  /*1370*/  IADD3 R5, P0, PT, R2, R137.reuse, RZ ;  /* 0x0000008902057210 */ /* 0x080fe40007f1e0ff */
[----:B------:R-:W-:-:S02]  /*1380*/  IADD3 R3, P1, PT, R0, R137, RZ ;  /* 0x0000008900037210 */ /* 0x000fc40007f3e0ff */
[----:B------:R-:W-:Y:S02]  /*1390*/  IADD3 R6, PT, PT, R0, UR5, RZ ;  /* 0x0000000500067c10 */ /* 0x000fe4000fffe0ff */
[-C--:B------:R-:W-:Y:S02]  /*13a0*/  LEA.HI.X.SX32 R138, R2, R139.reuse, 0x1, P0 ;  /* 0x0000008b028a7211 */ /* 0x080fe400000f0eff */
[----:B------:R-:W-:Y:S02]  /*13b0*/  LEA.HI.X.SX32 R136, R0, R139, 0x1, P1 ;  /* 0x0000008b00887211 */ /* 0x000fe400008f0eff */
[----:B---3--:R-:W-:Y:S02]  /*13c0*/  LEA R2, P1, R3, UR8, 0x2 ;  /* 0x0000000803027c11 */ /* 0x008fe4000f8210ff */
[----:B------:R-:W-:Y:S02]  /*13d0*/  LEA R4, P0, R5, UR8, 0x2 ;  /* 0x0000000805047c11 */ /* 0x000fe4000f8010ff */
[----:B------:R-:W-:-:S02]  /*13e0*/  IADD3 R7, P2, PT, R6, R137, RZ ;  /* 0x0000008906077210 */ /* 0x000fc40007f5e0ff */
[C---:B------:R-:W-:Y:S02]  /*13f0*/  IADD3 R0, PT, PT, R6.reuse, UR5, RZ ;  /* 0x0000000506007c10 */ /* 0x040fe4000fffe0ff */
[----:B------:R-:W-:Y:S02]  /*1400*/  LEA.HI.X R3, R3, UR9, R136, 0x2, P1 ;  /* 0x0000000903037c11 */ /* 0x000fe400088f1488 */
[----:B------:R-:W-:Y:S02]  /*1410*/  LEA.HI.X R5, R5, UR9, R138, 0x2, P0 ;  /* 0x0000000905057c11 */ /* 0x000fe400080f148a */
[----:B------:R-:W-:Y:S02]  /*1420*/  LEA.HI.X.SX32 R136, R6, R139, 0x1, P2 ;  /* 0x0000008b06887211 */ /* 0x000fe400010f0eff */
[----:B------:R-:W-:Y:S01]  /*1430*/  LEA R6, P0, R7, UR8, 0x2 ;  /* 0x0000000807067c11 */ /* 0x000fe2000f8010ff */
[----:B0-----:R0:W-:Y:S01]  /*1440*/  STG.E.128 desc[UR14][R4.64], R132 ;  /* 0x0000008404007986 */ /* 0x0011e2000c101d0e */
[----:B------:R-:W-:-:S02]  /*1450*/  IADD3 R137, P1, PT, R0, R137, RZ ;  /* 0x0000008900897210 */ /* 0x000fc40007f3e0ff */
[----:B------:R-:W-:Y:S01]  /*1460*/  LEA.HI.X R7, R7, UR9, R136, 0x2, P0 ;  /* 0x0000000907077c11 */ /* 0x000fe200080f1488 */
[----:B------:R1:W-:Y:S01]  /*1470*/  STG.E.128 desc[UR14][R2.64], R124 ;  /* 0x0000007c02007986 */ /* 0x0003e2000c101d0e */
[----:B------:R-:W-:Y:S02]  /*1480*/  LEA.HI.X.SX32 R0, R0, R139, 0x1, P1 ;  /* 0x0000008b00007211 */ /* 0x000fe400008f0eff */
[C---:B------:R-:W-:Y:S01]  /*1490*/  LEA R136, P0, R137.reuse, UR8, 0x2 ;  /* 0x0000000889887c11 */ /* 0x040fe2000f8010ff */
[----:B------:R2:W-:Y:S01]  /*14a0*/  STG.E.128 desc[UR14][R6.64], R116 ;  /* 0x0000007406007986 */ /* 0x0005e2000c101d0e */
[----:B------:R-:W-:Y:S02]  /*14b0*/  MOV R143, UR6 ;  /* 0x00000006008f7c02 */ /* 0x000fe40008000f00 */
[----:B------:R-:W-:Y:S02]  /*14c0*/  LEA.HI.X R137, R137, UR9, R0, 0x2, P0 ;  /* 0x0000000989897c11 */ /* 0x000fe400080f1400 */
[----:B------:R-:W-:-:S02]  /*14d0*/  MOV R145, UR6 ;  /* 0x0000000600917c02 */ /* 0x000fc40008000f00 */
[----:B------:R-:W-:Y:S01]  /*14e0*/  MOV R139, UR4 ;  /* 0x00000004008b7c02 */ /* 0x000fe20008000f00 */
[----:B------:R3:W-:Y:S01]  /*14f0*/  STG.E.128 desc[UR14][R136.64], R108 ;  /* 0x0000006c88007986 */ /* 0x0007e2000c101d0e */
[----:B------:R-:W-:Y:S02]  /*1500*/  MOV R141, UR4 ;  /* 0x00000004008d7c02 */ /* 0x000fe40008000f00 */
[----:B0-----:R-:W-:Y:S01]  /*1510*/  MOV R133, UR7 ;  /* 0x0000000700857c02 */ /* 0x001fe20008000f00 */
[----:B------:R0:W-:Y:S01]  /*1520*/  STG.E.128 desc[UR14][R4.64+0x80], R128 ;  /* 0x0000808004007986 */ /* 0x0001e2000c101d0e */
[----:B------:R-:W-:Y:S01]  /*1530*/  MOV R135, UR7 ;  /* 0x0000000700877c02 */ /* 0x000fe20008000f00 */
[--C-:B-1----:R-:W-:Y:S02]  /*1540*/  IMAD.WIDE R124, R143, 0x4, R4.reuse ;  /* 0x000000048f7c7825 */ /* 0x102fe400078e0204 */
[----:B------:R1:W-:Y:S02]  /*1550*/  STG.E.128 desc[UR14][R2.64+0x80], R120 ;  /* 0x0000807802007986 */ /* 0x0003e4000c101d0e */
[--C-:B------:R-:W-:Y:S01]  /*1560*/  IMAD.WIDE R126, R133, 0x4, R4.reuse ;  /* 0x00000004857e7825 */ /* 0x100fe200078e0204 */
[----:B--2---:R-:W-:Y:S01]  /*1570*/  MOV R117, UR7 ;  /* 0x0000000700757c02 */ /* 0x004fe20008000f00 */
[----:B------:R-:W-:Y:S01]  /*1580*/  STG.E.128 desc[UR14][R6.64+0x80], R112 ;  /* 0x0000807006007986 */ /* 0x000fe2000c101d0e */
[----:B------:R-:W-:Y:S01]  /*1590*/  MOV R119, UR7 ;  /* 0x0000000700777c02 */ /* 0x000fe20008000f00 */
[----:B------:R-:W-:-:S02]  /*15a0*/  IMAD.WIDE R132, R139, 0x4, R4 ;  /* 0x000000048b847825 */ /* 0x000fc400078e0204 */
[----:B------:R-:W-:Y:S02]  /*15b0*/  STG.E.128 desc[UR14][R136.64+0x80], R104 ;  /* 0x0000806888007986 */ /* 0x000fe4000c101d0e */
[--C-:B---3--:R-:W-:Y:S02]  /*15c0*/  IMAD.WIDE R108, R145, 0x4, R2.reuse ;  /* 0x00000004916c7825 */ /* 0x108fe400078e0202 */
[----:B------:R-:W-:Y:S02]  /*15d0*/  STG.E.128 desc[UR14][R124.64], R100 ;  /* 0x000000647c007986 */ /* 0x000fe4000c101d0e */
[--C-:B------:R-:W-:Y:S02]  /*15e0*/  IMAD.WIDE R110, R135, 0x4, R2.reuse ;  /* 0x00000004876e7825 */ /* 0x100fe400078e0202 */
[----:B------:R-:W-:Y:S02]  /*15f0*/  STG.E.128 desc[UR14][R108.64], R92 ;  /* 0x0000005c6c007986 */ /* 0x000fe4000c101d0e */
[----:B------:R-:W-:-:S04]  /*1600*/  IMAD.WIDE R134, R141, 0x4, R2 ;  /* 0x000000048d867825 */ /* 0x000fc800078e0202 */
[----:B0-----:R-:W-:-:S04]  /*1610*/  IMAD.WIDE R4, R143, 0x4, R6 ;  /* 0x000000048f047825 */ /* 0x001fc800078e0206 */
[----:B-1----:R-:W-:Y:S01]  /*1620*/  IMAD.WIDE R2, R145, 0x4, R136 ;  /* 0x0000000491027825 */ /* 0x002fe200078e0288 */
[----:B------:R-:W-:Y:S03]  /*1630*/  STG.E.128 desc[UR14][R4.64], R84 ;  /* 0x0000005404007986 */ /* 0x000fe6000c101d0e */
[----:B------:R-:W-:Y:S01]  /*1640*/  IMAD.WIDE R116, R117, 0x4, R6 ;  /* 0x0000000475747825 */ /* 0x000fe200078e0206 */
[----:B------:R-:W-:Y:S03]  /*1650*/  STG.E.128 desc[UR14][R2.64], R76 ;  /* 0x0000004c02007986 */ /* 0x000fe6000c101d0e */
[----:B------:R-:W-:Y:S01]  /*1660*/  IMAD.WIDE R118, R119, 0x4, R136 ;  /* 0x0000000477767825 */ /* 0x000fe200078e0288 */
[----:B------:R-:W-:Y:S03]  /*1670*/  STG.E.128 desc[UR14][R124.64+0x80], R96 ;  /* 0x000080607c007986 */ /* 0x000fe6000c101d0e */
[----:B------:R-:W-:Y:S01]  /*1680*/  IMAD.WIDE R128, R139, 0x4, R6 ;  /* 0x000000048b807825 */ /* 0x000fe200078e0206 */
[----:B------:R-:W-:Y:S03]  /*1690*/  STG.E.128 desc[UR14][R108.64+0x80], R88 ;  /* 0x000080586c007986 */ /* 0x000fe6000c101d0e */
[----:B------:R-:W-:Y:S01]  /*16a0*/  IMAD.WIDE R120, R141, 0x4, R136 ;  /* 0x000000048d787825 */ /* 0x000fe200078e0288 */
[----:B------:R-:W-:Y:S04]  /*16b0*/  STG.E.128 desc[UR14][R4.64+0x80], R80 ;  /* 0x0000805004007986 */ /* 0x000fe8000c101d0e */
        /* <DEDUP_REMOVED lines=16> */
[----:B------:R-:W-:Y:S01]  /*17c0*/  STG.E.128 desc[UR14][R120.64+0x80], R64 ;  /* 0x0000804078007986 */ /* 0x000fe2000c101d0e */
[----:B------:R-:W-:Y:S05]  /*17d0*/  EXIT ;  /* 0x000000000000794d */ /* 0x000fea0003800000 */
.L_x_3:
[----:B------:R-:W-:-:S00]  /*17e0*/  BRA `(.L_x_3) ;  /* 0xfffffffc00fc7947 */ /* 0x000fc0000383ffff */
[----:B------:R-:W-:-:S00]  /*17f0*/  NOP ;  /* 0x0000000000007918 */ /* 0x000fc00000000000 */
        /* <DEDUP_REMOVED lines=8> */
.L_x_10:


//--------------------- .text._Z16transpose_kerneliiPKfPf --------------------------
	.section	.text._Z16transpose_kerneliiPKfPf,"ax",@progbits
	.align	128
        .global         _Z16transpose_kerneliiPKfPf
        .type           _Z16transpose_kerneliiPKfPf,@function
        .size           _Z16transpose_kerneliiPKfPf,(.L_x_11 - _Z16transpose_kerneliiPKfPf)
        .other          _Z16transpose_kerneliiPKfPf,@"STO_CUDA_ENTRY STV_DEFAULT"
_Z16transpose_kerneliiPKfPf:
.text._Z16transpose_kerneliiPKfPf:
[----:B------:R-:W-:Y:S01]  /*0000*/  LDC R1, c[0x0][0x37c] ;  /* 0x0000df00ff017b82 */ /* 0x000fe20000000800 */
[----:B------:R-:W0:Y:S07]  /*0010*/  S2R R2, SR_TID.X ;  /* 0x0000000000027919 */ /* 0x000e2e0000002100 */
[----:B------:R-:W1:Y:S01]  /*0020*/  LDC R0, c[0x0][0x364] ;  /* 0x0000d900ff007b82 */ /* 0x000e620000000800 */
[----:B------:R-:W2:Y:S01]  /*0030*/  LDCU.64 UR6, c[0x0][0x380] ;  /* 0x00007000ff0677ac */ /* 0x000ea20008000a00 */
[----:B------:R-:W1:Y:S06]  /*0040*/  S2R R3, SR_TID.Y ;  /* 0x0000000000037919 */ /* 0x000e6c0000002200 */
[----:B------:R-:W0:Y:S08]  /*0050*/  S2UR UR5, SR_CTAID.X ;  /* 0x00000000000579c3 */ /* 0x000e300000002500 */
[----:B------:R-:W0:Y:S08]  /*0060*/  LDC R7, c[0x0][0x360] ;  /* 0x0000d800ff077b82 */ /* 0x000e300000000800 */
[----:B------:R-:W1:Y:S01]  /*0070*/  S2UR UR4, SR_CTAID.Y ;  /* 0x00000000000479c3 */ /* 0x000e620000002600 */
[----:B0-----:R-:W-:-:S05]  /*0080*/  IMAD R7, R7, UR5, R2 ;  /* 0x0000000507077c24 */ /* 0x001fca000f8e0202 */
[----:B--2---:R-:W-:Y:S01]  /*0090*/  ISETP.GE.AND P0, PT, R7, UR7, PT ;  /* 0x0000000707007c0c */ /* 0x004fe2000bf06270 */
[----:B-1----:R-:W-:-:S05]  /*00a0*/  IMAD R0, R0, UR4, R3 ;  /* 0x0000000400007c24 */ /* 0x002fca000f8e0203 */
[----:B------:R-:W-:-:S13]  /*00b0*/  ISETP.GE.OR P0, PT, R0, UR6, P0 ;  /* 0x0000000600007c0c */ /* 0x000fda0008706670 */
[----:B------:R-:W-:Y:S05]  /*00c0*/  @P0 EXIT ;  /* 0x000000000000094d */ /* 0x000fea0003800000 */
[----:B------:R-:W0:Y:S01]  /*00d0*/  LDC.64 R2, c[0x0][0x388] ;  /* 0x0000e200ff027b82 */ /* 0x000e220000000a00 */
[----:B------:R-:W1:Y:S01]  /*00e0*/  LDCU.64 UR4, c[0x0][0x358] ;  /* 0x00006b00ff0477ac */ /* 0x000e620008000a00 */
[----:B------:R-:W-:-:S04]  /*00f0*/  IMAD R5, R7, UR6, R0 ;  /* 0x0000000607057c24 */ /* 0x000fc8000f8e0200 */
[----:B0-----:R-:W-:Y:S02]  /*0100*/  IMAD.WIDE R2, R5, 0x4, R2 ;  /* 0x0000000405027825 */ /* 0x001fe400078e0202 */
[----:B------:R-:W0:Y:S04]  /*0110*/  LDC.64 R4, c[0x0][0x390] ;  /* 0x0000e400ff047b82 */ /* 0x000e280000000a00 */
[----:B-1----:R-:W2:Y:S01]  /*0120*/  LDG.E R3, desc[UR4][R2.64] ;  /* 0x0000000402037981 */ /* 0x002ea2000c1e1900 */
[----:B------:R-:W-:-:S04]  /*0130*/  IMAD R7, R0, UR7, R7 ;  /* 0x0000000700077c24 */ /* 0x000fc8000f8e0207 */
[----:B0-----:R-:W-:-:S05]  /*0140*/  IMAD.WIDE R4, R7, 0x4, R4 ;  /* 0x0000000407047825 */ /* 0x001fca00078e0204 */
[----:B--2---:R-:W-:Y:S01]  /*0150*/  STG.E desc[UR4][R4.64], R3 ;  /* 0x0000000304007986 */ /* 0x004fe2000c101904 */
[----:B------:R-:W-:Y:S05]  /*0160*/  EXIT ;  /* 0x000000000000794d */ /* 0x000fea0003800000 */
.L_x_4:
        /* <DEDUP_REMOVED lines=9> */
.L_x_11:


//--------------------- .text._Z17naive_gemm_kerneliiiPKfS0_Pf --------------------------
	.section	.text._Z17naive_gemm_kerneliiiPKfS0_Pf,"ax",@progbits
	.align	128
        .global         _Z17naive_gemm_kerneliiiPKfS0_Pf
        .type           _Z17naive_gemm_kerneliiiPKfS0_Pf,@function
        .size           _Z17naive_gemm_kerneliiiPKfS0_Pf,(.L_x_12 - _Z17naive_gemm_kerneliiiPKfS0_Pf)
        .other          _Z17naive_gemm_kerneliiiPKfS0_Pf,@"STO_CUDA_ENTRY STV_DEFAULT"
_Z17naive_gemm_kerneliiiPKfS0_Pf:
.text._Z17naive_gemm_kerneliiiPKfS0_Pf:
[----:B------:R-:W-:Y:S01]  /*0000*/  LDC R1, c[0x0][0x37c] ;  /* 0x0000df00ff017b82 */ /* 0x000fe20000000800 */
[----:B------:R-:W0:Y:S07]  /*0010*/  S2R R5, SR_TID.X ;  /* 0x0000000000057919 */ /* 0x000e2e0000002100 */
[----:B------:R-:W1:Y:S01]  /*0020*/  LDC R19, c[0x0][0x364] ;  /* 0x0000d900ff137b82 */ /* 0x000e620000000800 */
[----:B------:R-:W1:Y:S07]  /*0030*/  S2R R4, SR_TID.Y ;  /* 0x0000000000047919 */ /* 0x000e6e0000002200 */
[----:B------:R-:W0:Y:S08]  /*0040*/  S2UR UR5, SR_CTAID.X ;  /* 0x00000000000579c3 */ /* 0x000e300000002500 */
[----:B------:R-:W0:Y:S08]  /*0050*/  LDC R0, c[0x0][0x360] ;  /* 0x0000d800ff007b82 */ /* 0x000e300000000800 */
[----:B------:R-:W1:Y:S08]  /*0060*/  S2UR UR4, SR_CTAID.Y ;  /* 0x00000000000479c3 */ /* 0x000e700000002600 */
[----:B------:R-:W2:Y:S01]  /*0070*/  LDC.64 R2, c[0x0][0x380] ;  /* 0x0000e000ff027b82 */ /* 0x000ea20000000a00 */
[----:B0-----:R-:W-:-:S02]  /*0080*/  IMAD R0, R0, UR5, R5 ;  /* 0x0000000500007c24 */ /* 0x001fc4000f8e0205 */
[----:B-1----:R-:W-:-:S03]  /*0090*/  IMAD R19, R19, UR4, R4 ;  /* 0x0000000413137c24 */ /* 0x002fc6000f8e0204 */
[----:B--2---:R-:W-:-:S04]  /*00a0*/  ISETP.GE.AND P0, PT, R0, R3, PT ;  /* 0x000000030000720c */ /* 0x004fc80003f06270 */
[----:B------:R-:W-:-:S13]  /*00b0*/  ISETP.GE.OR P0, PT, R19, R2, P0 ;  /* 0x000000021300720c */ /* 0x000fda0000706670 */
[----:B------:R-:W-:Y:S05]  /*00c0*/  @P0 EXIT ;  /* 0x000000000000094d */ /* 0x000fea0003800000 */
[----:B------:R-:W0:Y:S01]  /*00d0*/  LDC R2, c[0x0][0x388] ;  /* 0x0000e200ff027b82 */ /* 0x000e220000000800 */
[----:B------:R-:W1:Y:S01]  /*00e0*/  LDCU.64 UR4, c[0x0][0x358] ;  /* 0x00006b00ff0477ac */ /* 0x000e620008000a00 */
[----:B------:R-:W-:Y:S01]  /*00f0*/  HFMA2 R24, -RZ, RZ, 0, 0 ;  /* 0x00000000ff187431 */ /* 0x000fe200000001ff */
[----:B0-----:R-:W-:-:S13]  /*0100*/  ISETP.GE.AND P0, PT, R2, 0x1, PT ;  /* 0x000000010200780c */ /* 0x001fda0003f06270 */
[----:B-1----:R-:W-:Y:S05]  /*0110*/  @!P0 BRA `(.L_x_5) ;  /* 0x0000000400e08947 */ /* 0x002fea0003800000 */
[C---:B------:R-:W-:Y:S01]  /*0120*/  ISETP.GE.U32.AND P1, PT, R2.reuse, 0x8, PT ;  /* 0x000000080200780c */ /* 0x040fe20003f26070 */
[----:B------:R-:W-:Y:S01]  /*0130*/  IMAD R20, R19, R2, RZ ;  /* 0x0000000213147224 */ /* 0x000fe200078e02ff */
[----:B------:R-:W-:Y:S02]  /*0140*/  LOP3.LUT R27, R2, 0x7, RZ, 0xc0, !PT ;  /* 0x00000007021b7812 */ /* 0x000fe400078ec0ff */
[----:B------:R-:W-:Y:S02]  /*0150*/  MOV R24, RZ ;  /* 0x000000ff00187202 */ /* 0x000fe40000000f00 */
[----:B------:R-:W-:Y:S02]  /*0160*/  ISETP.NE.AND P0, PT, R27, RZ, PT ;  /* 0x000000ff1b00720c */ /* 0x000fe40003f05270 */
[----:B------:R-:W-:-:S05]  /*0170*/  MOV R21, RZ ;  /* 0x000000ff00157202 */ /* 0x000fca0000000f00 */
[----:B------:R-:W-:Y:S06]  /*0180*/  @!P1 BRA `(.L_x_6) ;  /* 0x0000000000c49947 */ /* 0x000fec0003800000 */
[----:B------:R-:W0:Y:S01]  /*0190*/  LDC.64 R4, c[0x0][0x390] ;  /* 0x0000e400ff047b82 */ /* 0x000e220000000a00 */
[----:B------:R-:W-:Y:S02]  /*01a0*/  LOP3.LUT R21, R2, 0x7ffffff8, RZ, 0xc0, !PT ;  /* 0x7ffffff802157812 */ /* 0x000fe400078ec0ff */
[----:B------:R-:W-:Y:S02]  /*01b0*/  MOV R24, RZ ;  /* 0x000000ff00187202 */ /* 0x000fe40000000f00 */
[----:B------:R-:W-:Y:S02]  /*01c0*/  MOV R18, R0 ;  /* 0x0000000000127202 */ /* 0x000fe40000000f00 */
[----:B------:R-:W-:Y:S01]  /*01d0*/  IADD3 R22, PT, PT, -R21, RZ, RZ ;  /* 0x000000ff15167210 */ /* 0x000fe20007ffe1ff */
[----:B0-----:R-:W-:-:S03]  /*01e0*/  IMAD.WIDE.U32 R4, R20, 0x4, R4 ;  /* 0x0000000414047825 */ /* 0x001fc600078e0004 */
[----:B------:R-:W-:-:S04]  /*01f0*/  IADD3 R6, P1, PT, R4, 0x10, RZ ;  /* 0x0000001004067810 */ /* 0x000fc80007f3e0ff */
[----:B------:R-:W-:-:S09]  /*0200*/  IADD3.X R7, PT, PT, RZ, R5, RZ, P1, !PT ;  /* 0x00000005ff077210 */ /* 0x000fd20000ffe4ff */
.L_x_7:
[----:B------:R-:W0:Y:S01]  /*0210*/  LDC.64 R16, c[0x0][0x398] ;  /* 0x0000e600ff107b82 */ /* 0x000e220000000a00 */
[----:B------:R-:W-:Y:S02]  /*0220*/  MOV R4, R6 ;  /* 0x0000000600047202 */ /* 0x000fe40000000f00 */
[----:B------:R-:W-:-:S05]  /*0230*/  MOV R5, R7 ;  /* 0x0000000700057202 */ /* 0x000fca0000000f00 */
[----:B------:R-:W2:Y:S04]  /*0240*/  LDG.E R25, desc[UR4][R4.64+-0x10] ;  /* 0xfffff00404197981 */ /* 0x000ea8000c1e1900 */
[----:B------:R-:W3:Y:S04]  /*0250*/  LDG.E R23, desc[UR4][R4.64+-0xc] ;  /* 0xfffff40404177981 */ /* 0x000ee8000c1e1900 */
[----:B------:R-:W4:Y:S04]  /*0260*/  LDG.E R29, desc[UR4][R4.64+-0x8] ;  /* 0xfffff804041d7981 */ /* 0x000f28000c1e1900 */
[----:B------:R-:W5:Y:S01]  /*0270*/  LDG.E R28, desc[UR4][R4.64+-0x4] ;  /* 0xfffffc04041c7981 */ /* 0x000f62000c1e1900 */
[----:B0-----:R-:W-:-:S05]  /*0280*/  IMAD.WIDE R16, R18, 0x4, R16 ;  /* 0x0000000412107825 */ /* 0x001fca00078e0210 */
[----:B------:R0:W2:Y:S01]  /*0290*/  LDG.E R26, desc[UR4][R16.64] ;  /* 0x00000004101a7981 */ /* 0x0000a2000c1e1900 */
[----:B------:R-:W-:-:S04]  /*02a0*/  IMAD.WIDE R14, R3, 0x4, R16 ;  /* 0x00000004030e7825 */ /* 0x000fc800078e0210 */
[C---:B------:R-:W-:Y:S02]  /*02b0*/  IMAD.WIDE R6, R3.reuse, 0x4, R14 ;  /* 0x0000000403067825 */ /* 0x040fe400078e020e */
[----:B------:R-:W3:Y:S02]  /*02c0*/  LDG.E R14, desc[UR4][R14.64] ;  /* 0x000000040e0e7981 */ /* 0x000ee4000c1e1900 */
[C---:B------:R-:W-:Y:S02]  /*02d0*/  IMAD.WIDE R10, R3.reuse, 0x4, R6 ;  /* 0x00000004030a7825 */ /* 0x040fe400078e0206 */
[----:B------:R-:W4:Y:S02]  /*02e0*/  LDG.E R6, desc[UR4][R6.64] ;  /* 0x0000000406067981 */ /* 0x000f24000c1e1900 */
[C---:B------:R-:W-:Y:S02]  /*02f0*/  IMAD.WIDE R8, R3.reuse, 0x4, R10 ;  /* 0x0000000403087825 */ /* 0x040fe400078e020a */
[----:B------:R-:W5:Y:S02]  /*0300*/  LDG.E R10, desc[UR4][R10.64] ;  /* 0x000000040a0a7981 */ /* 0x000f64000c1e1900 */
[----:B------:R-:W-:-:S02]  /*0310*/  IMAD.WIDE R12, R3, 0x4, R8 ;  /* 0x00000004030c7825 */ /* 0x000fc400078e0208 */
[----:B------:R-:W5:Y:S04]  /*0320*/  LDG.E R7, desc[UR4][R4.64] ;  /* 0x0000000404077981 */ /* 0x000f68000c1e1900 */
[----:B------:R-:W5:Y:S01]  /*0330*/  LDG.E R8, desc[UR4][R8.64] ;  /* 0x0000000408087981 */ /* 0x000f62000c1e1900 */
[----:B0-----:R-:W-:-:S03]  /*0340*/  IMAD.WIDE R16, R3, 0x4, R12 ;  /* 0x0000000403107825 */ /* 0x001fc600078e020c */
[----:B------:R-:W5:Y:S04]  /*0350*/  LDG.E R12, desc[UR4][R12.64] ;  /* 0x000000040c0c7981 */ /* 0x000f68000c1e1900 */
[----:B------:R-:W5:Y:S04]  /*0360*/  LDG.E R15, desc[UR4][R16.64] ;  /* 0x00000004100f7981 */ /* 0x000f68000c1e1900 */
[----:B------:R-:W5:Y:S04]  /*0370*/  LDG.E R9, desc[UR4][R4.64+0x4] ;  /* 0x0000040404097981 */ /* 0x000f68000c1e1900 */
[----:B------:R-:W5:Y:S01]  /*0380*/  LDG.E R11, desc[UR4][R4.64+0xc] ;  /* 0x00000c04040b7981 */ /* 0x000f62000c1e1900 */
[----:B--2---:R-:W-:Y:S01]  /*0390*/  FFMA R26, R25, R26, R24 ;  /* 0x0000001a191a7223 */ /* 0x004fe20000000018 */
[----:B------:R-:W-:-:S02]  /*03a0*/  IMAD.WIDE R24, R3, 0x4, R16 ;  /* 0x0000000403187825 */ /* 0x000fc400078e0210 */
[----:B------:R-:W2:Y:S04]  /*03b0*/  LDG.E R16, desc[UR4][R4.64+0x8] ;  /* 0x0000080404107981 */ /* 0x000ea8000c1e1900 */
[----:B------:R-:W2:Y:S01]  /*03c0*/  LDG.E R24, desc[UR4][R24.64] ;  /* 0x0000000418187981 */ /* 0x000ea2000c1e1900 */
[----:B---3--:R-:W-:Y:S01]  /*03d0*/  FFMA R14, R23, R14, R26 ;  /* 0x0000000e170e7223 */ /* 0x008fe2000000001a */
[----:B------:R-:W-:-:S03]  /*03e0*/  IADD3 R22, PT, PT, R22, 0x8, RZ ;  /* 0x0000000816167810 */ /* 0x000fc60007ffe0ff */
[----:B----4-:R-:W-:Y:S01]  /*03f0*/  FFMA R29, R29, R6, R14 ;  /* 0x000000061d1d7223 */ /* 0x010fe2000000000e */
[----:B------:R-:W-:-:S03]  /*0400*/  ISETP.NE.AND P1, PT, R22, RZ, PT ;  /* 0x000000ff1600720c */ /* 0x000fc60003f25270 */
[----:B-----5:R-:W-:Y:S01]  /*0410*/  FFMA R10, R28, R10, R29 ;  /* 0x0000000a1c0a7223 */ /* 0x020fe2000000001d */
[----:B------:R-:W-:-:S03]  /*0420*/  IADD3 R6, P2, PT, R4, 0x20, RZ ;  /* 0x0000002004067810 */ /* 0x000fc60007f5e0ff */
[----:B------:R-:W-:Y:S01]  /*0430*/  FFMA R8, R7, R8, R10 ;  /* 0x0000000807087223 */ /* 0x000fe2000000000a */
[----:B------:R-:W-:Y:S02]  /*0440*/  IADD3.X R7, PT, PT, RZ, R5, RZ, P2, !PT ;  /* 0x00000005ff077210 */ /* 0x000fe400017fe4ff */
[----:B------:R-:W-:Y:S01]  /*0450*/  LEA R18, R3, R18, 0x3 ;  /* 0x0000001203127211 */ /* 0x000fe200078e18ff */
[----:B------:R-:W-:-:S04]  /*0460*/  FFMA R9, R9, R12, R8 ;  /* 0x0000000c09097223 */ /* 0x000fc80000000008 */
[----:B--2---:R-:W-:-:S04]  /*0470*/  FFMA R16, R16, R15, R9 ;  /* 0x0000000f10107223 */ /* 0x004fc80000000009 */
[----:B------:R-:W-:Y:S01]  /*0480*/  FFMA R24, R11, R24, R16 ;  /* 0x000000180b187223 */ /* 0x000fe20000000010 */
[----:B------:R-:W-:Y:S06]  /*0490*/  @P1 BRA `(.L_x_7) ;  /* 0xfffffffc005c1947 */ /* 0x000fec000383ffff */
.L_x_6:
[----:B------:R-:W-:Y:S05]  /*04a0*/  @!P0 BRA `(.L_x_5) ;  /* 0x0000000000fc8947 */ /* 0x000fea0003800000 */
[----:B------:R-:W-:Y:S02]  /*04b0*/  ISETP.GE.U32.AND P1, PT, R27, 0x4, PT ;  /* 0x000000041b00780c */ /* 0x000fe40003f26070 */
[----:B------:R-:W-:-:S04]  /*04c0*/  LOP3.LUT R16, R2, 0x3, RZ, 0xc0, !PT ;  /* 0x0000000302107812 */ /* 0x000fc800078ec0ff */
[----:B------:R-:W-:-:S07]  /*04d0*/  ISETP.NE.AND P0, PT, R16, RZ, PT ;  /* 0x000000ff1000720c */ /* 0x000fce0003f05270 */
[----:B------:R-:W-:Y:S06]  /*04e0*/  @!P1 BRA `(.L_x_8) ;  /* 0x00000000006c9947 */ /* 0x000fec0003800000 */
[----:B------:R-:W0:Y:S01]  /*04f0*/  LDC.64 R6, c[0x0][0x398] ;  /* 0x0000e600ff067b82 */ /* 0x000e220000000a00 */
[----:B------:R-:W1:Y:S01]  /*0500*/  LDCU.64 UR6, c[0x0][0x390] ;  /* 0x00007200ff0677ac */ /* 0x000e620008000a00 */
[----:B------:R-:W-:Y:S01]  /*0510*/  IMAD R9, R21, R3, R0 ;  /* 0x0000000315097224 */ /* 0x000fe200078e0200 */
[CC--:B------:R-:W-:Y:S02]  /*0520*/  IADD3 R5, PT, PT, R20.reuse, R21.reuse, RZ ;  /* 0x0000001514057210 */ /* 0x0c0fe40007ffe0ff */
[----:B------:R-:W-:-:S03]  /*0530*/  IADD3 R10, P1, PT, R20, R21, RZ ;  /* 0x00000015140a7210 */ /* 0x000fc60007f3e0ff */
[----:B------:R-:W2:Y:S01]  /*0540*/  LDC.64 R14, c[0x0][0x390] ;  /* 0x0000e400ff0e7b82 */ /* 0x000ea20000000a00 */
[----:B0-----:R-:W-:-:S04]  /*0550*/  IMAD.WIDE R6, R9, 0x4, R6 ;  /* 0x0000000409067825 */ /* 0x001fc800078e0206 */
[----:B------:R-:W-:Y:S02]  /*0560*/  IMAD.WIDE R8, R3, 0x4, R6 ;  /* 0x0000000403087825 */ /* 0x000fe400078e0206 */
[----:B------:R-:W3:Y:S02]  /*0570*/  LDG.E R6, desc[UR4][R6.64] ;  /* 0x0000000406067981 */ /* 0x000ee4000c1e1900 */
[----:B--2---:R-:W-:Y:S01]  /*0580*/  IMAD.WIDE.U32 R14, R5, 0x4, R14 ;  /* 0x00000004050e7825 */ /* 0x004fe200078e000e */
[----:B------:R-:W-:Y:S02]  /*0590*/  IADD3.X R5, PT, PT, RZ, RZ, RZ, P1, !PT ;  /* 0x000000ffff057210 */ /* 0x000fe40000ffe4ff */
[----:B-1----:R-:W-:-:S03]  /*05a0*/  LEA R4, P1, R10, UR6, 0x2 ;  /* 0x000000060a047c11 */ /* 0x002fc6000f8210ff */
[----:B------:R-:W3:Y:S01]  /*05b0*/  LDG.E R15, desc[UR4][R14.64] ;  /* 0x000000040e0f7981 */ /* 0x000ee2000c1e1900 */
[----:B------:R-:W-:Y:S01]  /*05c0*/  LEA.HI.X R5, R10, UR7, R5, 0x2, P1 ;  /* 0x000000070a057c11 */ /* 0x000fe200088f1405 */
[C---:B------:R-:W-:Y:S02]  /*05d0*/  IMAD.WIDE R10, R3.reuse, 0x4, R8 ;  /* 0x00000004030a7825 */ /* 0x040fe400078e0208 */
[----:B------:R-:W2:Y:S04]  /*05e0*/  LDG.E R8, desc[UR4][R8.64] ;  /* 0x0000000408087981 */ /* 0x000ea8000c1e1900 */
[----:B------:R-:W2:Y:S01]  /*05f0*/  LDG.E R17, desc[UR4][R4.64+0x4] ;  /* 0x0000040404117981 */ /* 0x000ea2000c1e1900 */
[----:B------:R-:W-:-:S03]  /*0600*/  IMAD.WIDE R12, R3, 0x4, R10 ;  /* 0x00000004030c7825 */ /* 0x000fc600078e020a */
[----:B------:R-:W4:Y:S04]  /*0610*/  LDG.E R22, desc[UR4][R10.64] ;  /* 0x000000040a167981 */ /* 0x000f28000c1e1900 */
[----:B------:R-:W4:Y:S04]  /*0620*/  LDG.E R18, desc[UR4][R4.64+0x8] ;  /* 0x0000080404127981 */ /* 0x000f28000c1e1900 */
[----:B------:R-:W5:Y:S04]  /*0630*/  LDG.E R26, desc[UR4][R4.64+0xc] ;  /* 0x00000c04041a7981 */ /* 0x000f68000c1e1900 */
[----:B------:R-:W5:Y:S01]  /*0640*/  LDG.E R12, desc[UR4][R12.64] ;  /* 0x000000040c0c7981 */ /* 0x000f62000c1e1900 */
[----:B------:R-:W-:Y:S01]  /*0650*/  IADD3 R21, PT, PT, R21, 0x4, RZ ;  /* 0x0000000415157810 */ /* 0x000fe20007ffe0ff */
[----:B---3--:R-:W-:-:S04]  /*0660*/  FFMA R24, R15, R6, R24 ;  /* 0x000000060f187223 */ /* 0x008fc80000000018 */
[----:B--2---:R-:W-:-:S04]  /*0670*/  FFMA R17, R17, R8, R24 ;  /* 0x0000000811117223 */ /* 0x004fc80000000018 */
[----:B----4-:R-:W-:-:S04]  /*0680*/  FFMA R17, R18, R22, R17 ;  /* 0x0000001612117223 */ /* 0x010fc80000000011 */
[----:B-----5:R-:W-:-:S07]  /*0690*/  FFMA R24, R26, R12, R17 ;  /* 0x0000000c1a187223 */ /* 0x020fce0000000011 */
.L_x_8:
[----:B------:R-:W-:Y:S05]  /*06a0*/  @!P0 BRA `(.L_x_5) ;  /* 0x00000000007c8947 */ /* 0x000fea0003800000 */
[----:B------:R-:W-:Y:S01]  /*06b0*/  ISETP.NE.AND P1, PT, R16, 0x1, PT ;  /* 0x000000011000780c */ /* 0x000fe20003f25270 */
[----:B------:R-:W0:Y:S01]  /*06c0*/  LDC.64 R12, c[0x0][0x390] ;  /* 0x0000e400ff0c7b82 */ /* 0x000e220000000a00 */
[----:B------:R-:W-:-:S04]  /*06d0*/  LOP3.LUT R2, R2, 0x1, RZ, 0xc0, !PT ;  /* 0x0000000102027812 */ /* 0x000fc800078ec0ff */
[----:B------:R-:W-:-:S03]  /*06e0*/  ISETP.NE.U32.AND P0, PT, R2, 0x1, PT ;  /* 0x000000010200780c */ /* 0x000fc60003f05070 */
[----:B------:R-:W1:Y:S04]  /*06f0*/  LDC.64 R10, c[0x0][0x398] ;  /* 0x0000e600ff0a7b82 */ /* 0x000e680000000a00 */
[CC--:B------:R-:W-:Y:S02]  /*0700*/  @P1 IADD3 R15, PT, PT, R20.reuse, R21.reuse, RZ ;  /* 0x00000015140f1210 */ /* 0x0c0fe40007ffe0ff */
[----:B------:R-:W-:Y:S02]  /*0710*/  @P1 IADD3 R2, P2, PT, R20, R21, RZ ;  /* 0x0000001514021210 */ /* 0x000fe40007f5e0ff */
[----:B------:R-:W2:Y:S02]  /*0720*/  @P1 LDC.64 R4, c[0x0][0x390] ;  /* 0x0000e400ff041b82 */ /* 0x000ea40000000a00 */
[----:B------:R-:W-:-:S06]  /*0730*/  @P1 IADD3.X R14, PT, PT, RZ, RZ, RZ, P2, !PT ;  /* 0x000000ffff0e1210 */ /* 0x000fcc00017fe4ff */
[----:B------:R-:W3:Y:S01]  /*0740*/  LDC.64 R6, c[0x0][0x390] ;  /* 0x0000e400ff067b82 */ /* 0x000ee20000000a00 */
[----:B0-----:R-:W-:-:S04]  /*0750*/  @P1 IMAD.WIDE.U32 R12, R15, 0x4, R12 ;  /* 0x000000040f0c1825 */ /* 0x001fc800078e000c */
[C---:B------:R-:W-:Y:S01]  /*0760*/  @P1 IMAD R15, R21.reuse, R3, R0 ;  /* 0x00000003150f1224 */ /* 0x040fe200078e0200 */
[----:B------:R-:W-:Y:S01]  /*0770*/  @P1 IADD3 R21, PT, PT, R21, 0x2, RZ ;  /* 0x0000000215151810 */ /* 0x000fe20007ffe0ff */
[----:B------:R-:W4:Y:S01]  /*0780*/  @P1 LDG.E R13, desc[UR4][R12.64] ;  /* 0x000000040c0d1981 */ /* 0x000f22000c1e1900 */
[----:B------:R-:W0:Y:S01]  /*0790*/  LDC.64 R8, c[0x0][0x398] ;  /* 0x0000e600ff087b82 */ /* 0x000e220000000a00 */
[----:B-1----:R-:W-:Y:S01]  /*07a0*/  @P1 IMAD.WIDE R10, R15, 0x4, R10 ;  /* 0x000000040f0a1825 */ /* 0x002fe200078e020a */
[----:B------:R-:W-:Y:S02]  /*07b0*/  @!P0 IADD3 R17, PT, PT, R20, R21, RZ ;  /* 0x0000001514118210 */ /* 0x000fe40007ffe0ff */
[----:B--2---:R-:W-:Y:S01]  /*07c0*/  @P1 LEA R4, P2, R2, R4, 0x2 ;  /* 0x0000000402041211 */ /* 0x004fe200078410ff */
[----:B------:R-:W-:-:S03]  /*07d0*/  @!P0 IMAD R21, R21, R3, R0 ;  /* 0x0000000315158224 */ /* 0x000fc600078e0200 */
[----:B------:R-:W-:Y:S01]  /*07e0*/  @P1 LEA.HI.X R5, R2, R5, R14, 0x2, P2 ;  /* 0x0000000502051211 */ /* 0x000fe200010f140e */
[----:B------:R-:W-:Y:S01]  /*07f0*/  @P1 IMAD.WIDE R14, R3, 0x4, R10 ;  /* 0x00000004030e1825 */ /* 0x000fe200078e020a */
[----:B------:R-:W4:Y:S03]  /*0800*/  @P1 LDG.E R2, desc[UR4][R10.64] ;  /* 0x000000040a021981 */ /* 0x000f26000c1e1900 */
[----:B---3--:R-:W-:Y:S01]  /*0810*/  @!P0 IMAD.WIDE.U32 R6, R17, 0x4, R6 ;  /* 0x0000000411068825 */ /* 0x008fe200078e0006 */
[----:B------:R-:W2:Y:S04]  /*0820*/  @P1 LDG.E R5, desc[UR4][R4.64+0x4] ;  /* 0x0000040404051981 */ /* 0x000ea8000c1e1900 */
[----:B------:R-:W2:Y:S01]  /*0830*/  @P1 LDG.E R14, desc[UR4][R14.64] ;  /* 0x000000040e0e1981 */ /* 0x000ea2000c1e1900 */
[----:B0-----:R-:W-:-:S03]  /*0840*/  @!P0 IMAD.WIDE R8, R21, 0x4, R8 ;  /* 0x0000000415088825 */ /* 0x001fc600078e0208 */
[----:B------:R-:W3:Y:S04]  /*0850*/  @!P0 LDG.E R7, desc[UR4][R6.64] ;  /* 0x0000000406078981 */ /* 0x000ee8000c1e1900 */
[----:B------:R-:W3:Y:S01]  /*0860*/  @!P0 LDG.E R8, desc[UR4][R8.64] ;  /* 0x0000000408088981 */ /* 0x000ee2000c1e1900 */
[----:B----4-:R-:W-:-:S04]  /*0870*/  @P1 FFMA R2, R13, R2, R24 ;  /* 0x000000020d021223 */ /* 0x010fc80000000018 */
[----:B--2---:R-:W-:-:S04]  /*0880*/  @P1 FFMA R24, R5, R14, R2 ;  /* 0x0000000e05181223 */ /* 0x004fc80000000002 */
[----:B---3--:R-:W-:-:S07]  /*0890*/  @!P0 FFMA R24, R7, R8, R24 ;  /* 0x0000000807188223 */ /* 0x008fce0000000018 */
.L_x_5:
[----:B------:R-:W0:Y:S01]  /*08a0*/  LDC.64 R4, c[0x0][0x3a0] ;  /* 0x0000e800ff047b82 */ /* 0x000e220000000a00 */
[----:B------:R-:W-:-:S04]  /*08b0*/  IMAD R3, R19, R3, R0 ;  /* 0x0000000313037224 */ /* 0x000fc800078e0200 */
[----:B0-----:R-:W-:-:S05]  /*08c0*/  IMAD.WIDE R2, R3, 0x4, R4 ;  /* 0x0000000403027825 */ /* 0x001fca00078e0204 */
[----:B------:R-:W-:Y:S01]  /*08d0*/  STG.E desc[UR4][R2.64], R24 ;  /* 0x0000001802007986 */ /* 0x000fe2000c101904 */
[----:B------:R-:W-:Y:S05]  /*08e0*/  EXIT ;  /* 0x000000000000794d */ /* 0x000fea0003800000 */
.L_x_9:
        /* <DEDUP_REMOVED lines=9> */
.L_x_12:


//--------------------- .nv.shared._Z24sgemm_warp_tiling_kernelILi128ELi128ELi8ELi64ELi64ELi2ELi4ELi4EEviiiPKfS1_Pf --------------------------
	.section	.nv.shared._Z24sgemm_warp_tiling_kernelILi128ELi128ELi8ELi64ELi64ELi2ELi4ELi4EEviiiPKfS1_Pf,"aw",@nobits
	.sectionflags	@""
	.align	4
.nv.shared._Z24sgemm_warp_tiling_kernelILi128ELi128ELi8ELi64ELi64ELi2ELi4ELi4EEviiiPKfS1_Pf:
	.zero		9216


//--------------------- .nv.shared.reserved.0     --------------------------
	.section	.nv.shared.reserved.0,"aw",@nobits
	.weak		__nv_reservedSMEM_offset_0_alias
	.size		__nv_reservedSMEM_offset_0_alias, 0, 64
	.other		__nv_reservedSMEM_offset_0_alias,@"STO_CUDA_RESERVED_SHARED STV_DEFAULT"
__nv_reservedSMEM_offset_0_alias:
	.zero		0
	.zero		64


//--------------------- .nv.constant0._Z24sgemm_warp_tiling_kernelILi128ELi128ELi8ELi64ELi64ELi2ELi4ELi4EEviiiPKfS1_Pf --------------------------
	.section	.nv.constant0._Z24sgemm_warp_tiling_kernelILi128ELi128ELi8ELi64ELi64ELi2ELi4ELi4EEviiiPKfS1_Pf,"a",@progbits
	.sectionflags	@""
	.align	4
.nv.constant0._Z24sgemm_warp_tiling_kernelILi128ELi128ELi8ELi64ELi64ELi2ELi4ELi4EEviiiPKfS1_Pf:
	.zero		936


//--------------------- .nv.constant0._Z16transpose_kerneliiPKfPf --------------------------
	.section	.nv.constant0._Z16transpose_kerneliiPKfPf,"a",@progbits
	.sectionflags	@""
	.align	4
.nv.constant0._Z16transpose_kerneliiPKfPf:
	.zero		920


//--------------------- .nv.constant0._Z17naive_gemm_kerneliiiPKfS0_Pf --------------------------
	.section	.nv.constant0._Z17naive_gemm_kerneliiiPKfS0_Pf,"a",@progbits
	.sectionflags	@""
	.align	4
.nv.constant0._Z17naive_gemm_kerneliiiPKfS0_Pf:
	.zero		936


//--------------------- SYMBOLS --------------------------

	.type		.nv.reservedSmem.offset0,@object
	.size		.nv.reservedSmem.offset0,0x4
	.type		.nv.reservedSmem.cap,@object
	.size		.nv.reservedSmem.cap,0x4
